	.target	sm_90a

	.elftype	@"ET_EXEC"


//--------------------- .note.nv.tkinfo           --------------------------
	.section	.note.nv.tkinfo,"",@"SHT_NOTE"
	.sectionflags	@"SHF_NOTE_NV_TKINFO"
	.tkinfo
        /*0018*/ 	.word	0x00000002
        /*0030*/ 	.string	""
        /*0030*/ 	.string	"ptxas"
        /*0030*/ 	.string	"Cuda compilation tools, release 13.0, V13.0.88"
        /*0030*/ 	.string	"Build cuda_13.0.r13.0/compiler.36424714_0"
        /*0030*/ 	.string	"-arch sm_90a -m 64 "



//--------------------- .note.nv.cuinfo           --------------------------
	.section	.note.nv.cuinfo,"",@"SHT_NOTE"
	.sectionflags	@"SHF_NOTE_NV_CUINFO"
        /*0018*/ 	.short	0x0002
        /*001a*/ 	.short	0x005a
        /*001c*/ 	.short	0x0082
	.zero		2


//--------------------- .nv.info                  --------------------------
	.section	.nv.info,"",@"SHT_CUDA_INFO"
	.align	4


	//----- nvinfo : EIATTR_REGCOUNT
	.align		4
        /*0000*/ 	.byte	0x04, 0x2f
        /*0002*/ 	.short	(.L_15 - .L_14)
	.align		4
.L_14:
        /*0004*/ 	.word	index@(_ZN7cutlass13device_kernelINS_4gemm6kernel13GemmUniversalIN4cute5tupleIJiiiiEEENS1_10collective13CollectiveMmaINS1_34MainloopSm90TmaGmmaWarpSpecializedILi2ENS5_IJNS4_1CILi2EEENSA_ILi1EEESC_EEENS1_35KernelTmaWarpSpecializedCooperativeEEENS5_IJNSA_ILi128EEENSA_ILi256EEESG_EEENS_6half_tENS5_IJlSC_lEEESJ_SK_NS4_8TiledMMAINS4_8MMA_AtomIJNS4_4SM904GMMA26MMA_64x256x16_F32F16F16_SSILNSO_5MajorE0ELSQ_0ELNSO_7ScaleInE1ELSR_1EEEEEENS4_6LayoutISD_NS5_IJSC_NSA_ILi0EEESV_EEEEENS5_IJNS4_10UnderscoreESY_SY_EEEEENS4_13SM90_TMA_LOADENS4_14ComposedLayoutINS4_7SwizzleILi3ELi4ELi3EEENS4_18smem_ptr_flag_bitsILi16EEENSU_INS5_IJNSA_ILi8EEENSA_ILi64EEEEEENS5_IJS18_SC_EEEEEEEvNS4_8identityENS4_23SM90_TMA_LOAD_MULTICASTES1C_vS1D_EENS_8epilogue10collective6detail29Sm90TmaWarpSpecializedAdapterINS1H_15DefaultEpilogueISJ_SK_SK_NS1G_6thread17LinearCombinationISJ_Li1EffLNS1L_9ScaleType4KindE0ELNS_15FloatRoundStyleE2ESJ_EENS1_15EpilogueDefaultEEEEEvvEEEEvNT_6ParamsE)
        /*0008*/ 	.word	0x000000a8


	//----- nvinfo : EIATTR_FRAME_SIZE
	.align		4
.L_15:
        /*000c*/ 	.byte	0x04, 0x11
        /*000e*/ 	.short	(.L_17 - .L_16)
	.align		4
.L_16:
        /*0010*/ 	.word	index@(_ZN7cutlass13device_kernelINS_4gemm6kernel13GemmUniversalIN4cute5tupleIJiiiiEEENS1_10collective13CollectiveMmaINS1_34MainloopSm90TmaGmmaWarpSpecializedILi2ENS5_IJNS4_1CILi2EEENSA_ILi1EEESC_EEENS1_35KernelTmaWarpSpecializedCooperativeEEENS5_IJNSA_ILi128EEENSA_ILi256EEESG_EEENS_6half_tENS5_IJlSC_lEEESJ_SK_NS4_8TiledMMAINS4_8MMA_AtomIJNS4_4SM904GMMA26MMA_64x256x16_F32F16F16_SSILNSO_5MajorE0ELSQ_0ELNSO_7ScaleInE1ELSR_1EEEEEENS4_6LayoutISD_NS5_IJSC_NSA_ILi0EEESV_EEEEENS5_IJNS4_10UnderscoreESY_SY_EEEEENS4_13SM90_TMA_LOADENS4_14ComposedLayoutINS4_7SwizzleILi3ELi4ELi3EEENS4_18smem_ptr_flag_bitsILi16EEENSU_INS5_IJNSA_ILi8EEENSA_ILi64EEEEEENS5_IJS18_SC_EEEEEEEvNS4_8identityENS4_23SM90_TMA_LOAD_MULTICASTES1C_vS1D_EENS_8epilogue10collective6detail29Sm90TmaWarpSpecializedAdapterINS1H_15DefaultEpilogueISJ_SK_SK_NS1G_6thread17LinearCombinationISJ_Li1EffLNS1L_9ScaleType4KindE0ELNS_15FloatRoundStyleE2ESJ_EENS1_15EpilogueDefaultEEEEEvvEEEEvNT_6ParamsE)
        /*0014*/ 	.word	0x00000000


	//----- nvinfo : EIATTR_MIN_STACK_SIZE
	.align		4
.L_17:
        /*0018*/ 	.byte	0x04, 0x12
        /*001a*/ 	.short	(.L_19 - .L_18)
	.align		4
.L_18:
        /*001c*/ 	.word	index@(_ZN7cutlass13device_kernelINS_4gemm6kernel13GemmUniversalIN4cute5tupleIJiiiiEEENS1_10collective13CollectiveMmaINS1_34MainloopSm90TmaGmmaWarpSpecializedILi2ENS5_IJNS4_1CILi2EEENSA_ILi1EEESC_EEENS1_35KernelTmaWarpSpecializedCooperativeEEENS5_IJNSA_ILi128EEENSA_ILi256EEESG_EEENS_6half_tENS5_IJlSC_lEEESJ_SK_NS4_8TiledMMAINS4_8MMA_AtomIJNS4_4SM904GMMA26MMA_64x256x16_F32F16F16_SSILNSO_5MajorE0ELSQ_0ELNSO_7ScaleInE1ELSR_1EEEEEENS4_6LayoutISD_NS5_IJSC_NSA_ILi0EEESV_EEEEENS5_IJNS4_10UnderscoreESY_SY_EEEEENS4_13SM90_TMA_LOADENS4_14ComposedLayoutINS4_7SwizzleILi3ELi4ELi3EEENS4_18smem_ptr_flag_bitsILi16EEENSU_INS5_IJNSA_ILi8EEENSA_ILi64EEEEEENS5_IJS18_SC_EEEEEEEvNS4_8identityENS4_23SM90_TMA_LOAD_MULTICASTES1C_vS1D_EENS_8epilogue10collective6detail29Sm90TmaWarpSpecializedAdapterINS1H_15DefaultEpilogueISJ_SK_SK_NS1G_6thread17LinearCombinationISJ_Li1EffLNS1L_9ScaleType4KindE0ELNS_15FloatRoundStyleE2ESJ_EENS1_15EpilogueDefaultEEEEEvvEEEEvNT_6ParamsE)
        /*0020*/ 	.word	0x00000000
.L_19:


//--------------------- .nv.compat                --------------------------
	.section	.nv.compat,"",@"SHT_CUDA_COMPAT_INFO"
	.align	4
        /*0000*/ 	.byte	0x02, 0x09, 0x01, 0x00, 0x02, 0x02, 0x04, 0x00, 0x02, 0x05, 0x05, 0x00, 0x03, 0x07, 0x01, 0x01
        /*0010*/ 	.byte	0x02, 0x03, 0x01, 0x00, 0x02, 0x06, 0x01, 0x00, 0x04, 0x0b, 0x08, 0x00, 0x00, 0x00, 0x00, 0x00
        /*0020*/ 	.byte	0x00, 0x00, 0x00, 0x00


//--------------------- .nv.info._ZN7cutlass13device_kernelINS_4gemm6kernel13GemmUniversalIN4cute5tupleIJiiiiEEENS1_10collective13CollectiveMmaINS1_34MainloopSm90TmaGmmaWarpSpecializedILi2ENS5_IJNS4_1CILi2EEENSA_ILi1EEESC_EEENS1_35KernelTmaWarpSpecializedCooperativeEEENS5_IJNSA_ILi128EEENSA_ILi256EEESG_EEENS_6half_tENS5_IJlSC_lEEESJ_SK_NS4_8TiledMMAINS4_8MMA_AtomIJNS4_4SM904GMMA26MMA_64x256x16_F32F16F16_SSILNSO_5MajorE0ELSQ_0ELNSO_7ScaleInE1ELSR_1EEEEEENS4_6LayoutISD_NS5_IJSC_NSA_ILi0EEESV_EEEEENS5_IJNS4_10UnderscoreESY_SY_EEEEENS4_13SM90_TMA_LOADENS4_14ComposedLayoutINS4_7SwizzleILi3ELi4ELi3EEENS4_18smem_ptr_flag_bitsILi16EEENSU_INS5_IJNSA_ILi8EEENSA_ILi64EEEEEENS5_IJS18_SC_EEEEEEEvNS4_8identityENS4_23SM90_TMA_LOAD_MULTICASTES1C_vS1D_EENS_8epilogue10collective6detail29Sm90TmaWarpSpecializedAdapterINS1H_15DefaultEpilogueISJ_SK_SK_NS1G_6thread17LinearCombinationISJ_Li1EffLNS1L_9ScaleType4KindE0ELNS_15FloatRoundStyleE2ESJ_EENS1_15EpilogueDefaultEEEEEvvEEEEvNT_6ParamsE --------------------------
	.section	.nv.info._ZN7cutlass13device_kernelINS_4gemm6kernel13GemmUniversalIN4cute5tupleIJiiiiEEENS1_10collective13CollectiveMmaINS1_34MainloopSm90TmaGmmaWarpSpecializedILi2ENS5_IJNS4_1CILi2EEENSA_ILi1EEESC_EEENS1_35KernelTmaWarpSpecializedCooperativeEEENS5_IJNSA_ILi128EEENSA_ILi256EEESG_EEENS_6half_tENS5_IJlSC_lEEESJ_SK_NS4_8TiledMMAINS4_8MMA_AtomIJNS4_4SM904GMMA26MMA_64x256x16_F32F16F16_SSILNSO_5MajorE0ELSQ_0ELNSO_7ScaleInE1ELSR_1EEEEEENS4_6LayoutISD_NS5_IJSC_NSA_ILi0EEESV_EEEEENS5_IJNS4_10UnderscoreESY_SY_EEEEENS4_13SM90_TMA_LOADENS4_14ComposedLayoutINS4_7SwizzleILi3ELi4ELi3EEENS4_18smem_ptr_flag_bitsILi16EEENSU_INS5_IJNSA_ILi8EEENSA_ILi64EEEEEENS5_IJS18_SC_EEEEEEEvNS4_8identityENS4_23SM90_TMA_LOAD_MULTICASTES1C_vS1D_EENS_8epilogue10collective6detail29Sm90TmaWarpSpecializedAdapterINS1H_15DefaultEpilogueISJ_SK_SK_NS1G_6thread17LinearCombinationISJ_Li1EffLNS1L_9ScaleType4KindE0ELNS_15FloatRoundStyleE2ESJ_EENS1_15EpilogueDefaultEEEEEvvEEEEvNT_6ParamsE,"",@"SHT_CUDA_INFO"
	.sectionflags	@""
	.align	4


	//----- nvinfo : EIATTR_CUDA_API_VERSION
	.align		4
        /*0000*/ 	.byte	0x04, 0x37
        /*0002*/ 	.short	(.L_21 - .L_20)
.L_20:
        /*0004*/ 	.word	0x00000082


	//----- nvinfo : EIATTR_KPARAM_INFO
	.align		4
.L_21:
        /*0008*/ 	.byte	0x04, 0x17
        /*000a*/ 	.short	(.L_23 - .L_22)
.L_22:
        /*000c*/ 	.word	0x00000000
        /*0010*/ 	.short	0x0000
        /*0012*/ 	.short	0x0070
        /*0014*/ 	.byte	0x00, 0xf0, 0x01, 0x10


	//----- nvinfo : EIATTR_SPARSE_MMA_MASK
	.align		4
.L_23:
        /*0018*/ 	.byte	0x03, 0x50
        /*001a*/ 	.short	0x0000


	//----- nvinfo : EIATTR_MAXREG_COUNT
	.align		4
        /*001c*/ 	.byte	0x03, 0x1b
        /*001e*/ 	.short	0x00a8


	//----- nvinfo : EIATTR_NUM_BARRIERS
	.align		4
        /*0020*/ 	.byte	0x02, 0x4c
        /*0022*/ 	.byte	0x01
	.zero		1


	//----- nvinfo : EIATTR_EXTERNS
	.align		4
        /*0024*/ 	.byte	0x04, 0x0f
        /*0026*/ 	.short	(.L_25 - .L_24)


	//   ....[0]....
	.align		4
.L_24:
        /*0028*/ 	.word	index@(__assertfail)


	//----- nvinfo : EIATTR_MERCURY_ISA_VERSION
	.align		4
.L_25:
        /*002c*/ 	.byte	0x03, 0x5f
        /*002e*/ 	.short	0x0101


	//----- nvinfo : EIATTR_INT_WARP_WIDE_INSTR_OFFSETS
	.align		4
        /*0030*/ 	.byte	0x04, 0x31
        /*0032*/ 	.short	(.L_27 - .L_26)


	//   ....[0]....
.L_26:
        /*0034*/ 	.word	0x00000440


	//   ....[1]....
        /*0038*/ 	.word	0x00000470


	//   ....[2]....
        /*003c*/ 	.word	0x00000630


	//   ....[3]....
        /*0040*/ 	.word	0x000020f0


	//----- nvinfo : EIATTR_COOP_GROUP_MASK_REGIDS
	.align		4
.L_27:
        /*0044*/ 	.byte	0x04, 0x29
        /*0046*/ 	.short	(.L_29 - .L_28)


	//   ....[0]....
.L_28:
        /*0048*/ 	.word	0xffffffff


	//   ....[1]....
        /*004c*/ 	.word	0xffffffff


	//   ....[2]....
        /*0050*/ 	.word	0xffffffff


	//   ....[3]....
        /*0054*/ 	.word	0xffffffff


	//   ....[4]....
        /*0058*/ 	.word	0xffffffff


	//   ....[5]....
        /*005c*/ 	.word	0xffffffff


	//----- nvinfo : EIATTR_COOP_GROUP_INSTR_OFFSETS
	.align		4
.L_29:
        /*0060*/ 	.byte	0x04, 0x28
        /*0062*/ 	.short	(.L_31 - .L_30)


	//   ....[0]....
.L_30:
        /*0064*/ 	.word	0x00000060


	//   ....[1]....
        /*0068*/ 	.word	0x00000070


	//   ....[2]....
        /*006c*/ 	.word	0x00000130


	//   ....[3]....
        /*0070*/ 	.word	0x00000290


	//   ....[4]....
        /*0074*/ 	.word	0x000007b0


	//   ....[5]....
        /*0078*/ 	.word	0x00001200


	//----- nvinfo : EIATTR_REG_RECONFIG
	.align		4
.L_31:
        /*007c*/ 	.byte	0x01, 0x54
	.zero		2


	//----- nvinfo : EIATTR_SYSCALL_OFFSETS
	.align		4
        /*0080*/ 	.byte	0x04, 0x46
        /*0082*/ 	.short	(.L_33 - .L_32)


	//   ....[0]....
.L_32:
        /*0084*/ 	.word	0x000013c0


	//----- nvinfo : EIATTR_MBARRIER_INSTR_OFFSETS
	.align		4
.L_33:
        /*0088*/ 	.byte	0x04, 0x39
        /*008a*/ 	.short	(.L_35 - .L_34)


	//   ....[0]....
.L_34:
        /*008c*/ 	.word	0x00000230
        /*0090*/ 	.word	0x000000ff
        /*0094*/ 	.word	0x00000000
        /*0098*/ 	.short	0x0100
        /*009a*/ 	.byte	0x08
	.zero		1


	//   ....[1]....
        /*009c*/ 	.word	0x00000240
        /*00a0*/ 	.word	0x000000ff
        /*00a4*/ 	.word	0x00000010
        /*00a8*/ 	.short	0x0100
        /*00aa*/ 	.byte	0x08
	.zero		1


	//   ....[2]....
        /*00ac*/ 	.word	0x00000250
        /*00b0*/ 	.word	0x000000ff
        /*00b4*/ 	.word	0x00000008
        /*00b8*/ 	.short	0x0100
        /*00ba*/ 	.byte	0x08
	.zero		1


	//   ....[3]....
        /*00bc*/ 	.word	0x00000260
        /*00c0*/ 	.word	0x000000ff
        /*00c4*/ 	.word	0x00000018
        /*00c8*/ 	.short	0x0100
        /*00ca*/ 	.byte	0x08
	.zero		1


	//   ....[4]....
        /*00cc*/ 	.word	0x000006b0
        /*00d0*/ 	.word	0x000000ff
        /*00d4*/ 	.word	0x00000030
        /*00d8*/ 	.short	0x0100
        /*00da*/ 	.byte	0x06
	.zero		1


	//   ....[5]....
        /*00dc*/ 	.word	0x00000740
        /*00e0*/ 	.word	0x000000ff
        /*00e4*/ 	.word	0x00000038
        /*00e8*/ 	.short	0x0100
        /*00ea*/ 	.byte	0x06
	.zero		1


	//   ....[6]....
        /*00ec*/ 	.word	0x00001480
        /*00f0*/ 	.word	0x00000003
        /*00f4*/ 	.word	0x00000000
        /*00f8*/ 	.short	0x010a
        /*00fa*/ 	.byte	0x3f
	.zero		1


	//   ....[7]....
        /*00fc*/ 	.word	0x000014c0
        /*0100*/ 	.word	0x00000003
        /*0104*/ 	.word	0x00000000
        /*0108*/ 	.short	0x010a
        /*010a*/ 	.byte	0x3f
	.zero		1


	//   ....[8]....
        /*010c*/ 	.word	0x00001ac0
        /*0110*/ 	.word	0x00000005
        /*0114*/ 	.word	0x00000000
        /*0118*/ 	.short	0x010a
        /*011a*/ 	.byte	0x3f
	.zero		1


	//   ....[9]....
        /*011c*/ 	.word	0x00001b00
        /*0120*/ 	.word	0x00000005
        /*0124*/ 	.word	0x00000000
        /*0128*/ 	.short	0x010a
        /*012a*/ 	.byte	0x3f
	.zero		1


	//   ....[10]....
        /*012c*/ 	.word	0x00001f90
        /*0130*/ 	.word	0x00000005
        /*0134*/ 	.word	0x00000000
        /*0138*/ 	.short	0x0101
        /*013a*/ 	.byte	0x3f
	.zero		1


	//   ....[11]....
        /*013c*/ 	.word	0x00002170
        /*0140*/ 	.word	0x00000003
        /*0144*/ 	.word	0x00000000
        /*0148*/ 	.short	0x0101
        /*014a*/ 	.byte	0x3f
	.zero		1


	//   ....[12]....
        /*014c*/ 	.word	0x0000af60
        /*0150*/ 	.word	0x00000017
        /*0154*/ 	.word	0x00000010
        /*0158*/ 	.short	0x010a
        /*015a*/ 	.byte	0x3f
	.zero		1


	//   ....[13]....
        /*015c*/ 	.word	0x0000b3f0
        /*0160*/ 	.word	0x00000005
        /*0164*/ 	.word	0x00000038
        /*0168*/ 	.short	0x0101
        /*016a*/ 	.byte	0x3f
	.zero		1


	//   ....[14]....
        /*016c*/ 	.word	0x0000bb10
        /*0170*/ 	.word	0x00000007
        /*0174*/ 	.word	0x00000000
        /*0178*/ 	.short	0x010a
        /*017a*/ 	.byte	0x3f
	.zero		1


	//   ....[15]....
        /*017c*/ 	.word	0x0000bb90
        /*0180*/ 	.word	0x00000003
        /*0184*/ 	.word	0x00000000
        /*0188*/ 	.short	0x010a
        /*018a*/ 	.byte	0x3f
	.zero		1


	//   ....[16]....
        /*018c*/ 	.word	0x0000bbf0
        /*0190*/ 	.word	0x00000003
        /*0194*/ 	.word	0x00000000
        /*0198*/ 	.short	0x010a
        /*019a*/ 	.byte	0x3f
	.zero		1


	//   ....[17]....
        /*019c*/ 	.word	0x0000bc40
        /*01a0*/ 	.word	0x00000005
        /*01a4*/ 	.word	0x00000000
        /*01a8*/ 	.short	0x010a
        /*01aa*/ 	.byte	0x3f
	.zero		1


	//   ....[18]....
        /*01ac*/ 	.word	0x0000bd10
        /*01b0*/ 	.word	0x00000017
        /*01b4*/ 	.word	0x00000010
        /*01b8*/ 	.short	0x010a
        /*01ba*/ 	.byte	0x3f
	.zero		1


	//   ....[19]....
        /*01bc*/ 	.word	0x0000bde0
        /*01c0*/ 	.word	0x00000007
        /*01c4*/ 	.word	0x00000000
        /*01c8*/ 	.short	0x010a
        /*01ca*/ 	.byte	0x3f
	.zero		1


	//----- nvinfo : EIATTR_NUM_MBARRIERS
	.align		4
.L_35:
        /*01cc*/ 	.byte	0x03, 0x38
        /*01ce*/ 	.short	0x0006


	//----- nvinfo : EIATTR_EXIT_INSTR_OFFSETS
	.align		4
        /*01d0*/ 	.byte	0x04, 0x1c
        /*01d2*/ 	.short	(.L_37 - .L_36)


	//   ....[0]....
.L_36:
        /*01d4*/ 	.word	0x00000910


	//   ....[1]....
        /*01d8*/ 	.word	0x00001130


	//   ....[2]....
        /*01dc*/ 	.word	0x0000a680


	//   ....[3]....
        /*01e0*/ 	.word	0x0000abe0


	//   ....[4]....
        /*01e4*/ 	.word	0x0000bbe0


	//----- nvinfo : EIATTR_MAX_THREADS
	.align		4
.L_37:
        /*01e8*/ 	.byte	0x04, 0x05
        /*01ea*/ 	.short	(.L_39 - .L_38)
.L_38:
        /*01ec*/ 	.word	0x00000180
        /*01f0*/ 	.word	0x00000001
        /*01f4*/ 	.word	0x00000001


	//----- nvinfo : EIATTR_CRS_STACK_SIZE
	.align		4
.L_39:
        /*01f8*/ 	.byte	0x04, 0x1e
        /*01fa*/ 	.short	(.L_41 - .L_40)
.L_40:
        /*01fc*/ 	.word	0x00000000


	//----- nvinfo : EIATTR_CBANK_PARAM_SIZE
	.align		4
.L_41:
        /*0200*/ 	.byte	0x03, 0x19
        /*0202*/ 	.short	0x0470


	//----- nvinfo : EIATTR_PARAM_CBANK
	.align		4
        /*0204*/ 	.byte	0x04, 0x0a
        /*0206*/ 	.short	(.L_43 - .L_42)
	.align		4
.L_42:
        /*0208*/ 	.word	index@(.nv.constant0._ZN7cutlass13device_kernelINS_4gemm6kernel13GemmUniversalIN4cute5tupleIJiiiiEEENS1_10collective13CollectiveMmaINS1_34MainloopSm90TmaGmmaWarpSpecializedILi2ENS5_IJNS4_1CILi2EEENSA_ILi1EEESC_EEENS1_35KernelTmaWarpSpecializedCooperativeEEENS5_IJNSA_ILi128EEENSA_ILi256EEESG_EEENS_6half_tENS5_IJlSC_lEEESJ_SK_NS4_8TiledMMAINS4_8MMA_AtomIJNS4_4SM904GMMA26MMA_64x256x16_F32F16F16_SSILNSO_5MajorE0ELSQ_0ELNSO_7ScaleInE1ELSR_1EEEEEENS4_6LayoutISD_NS5_IJSC_NSA_ILi0EEESV_EEEEENS5_IJNS4_10UnderscoreESY_SY_EEEEENS4_13SM90_TMA_LOADENS4_14ComposedLayoutINS4_7SwizzleILi3ELi4ELi3EEENS4_18smem_ptr_flag_bitsILi16EEENSU_INS5_IJNSA_ILi8EEENSA_ILi64EEEEEENS5_IJS18_SC_EEEEEEEvNS4_8identityENS4_23SM90_TMA_LOAD_MULTICASTES1C_vS1D_EENS_8epilogue10collective6detail29Sm90TmaWarpSpecializedAdapterINS1H_15DefaultEpilogueISJ_SK_SK_NS1G_6thread17LinearCombinationISJ_Li1EffLNS1L_9ScaleType4KindE0ELNS_15FloatRoundStyleE2ESJ_EENS1_15EpilogueDefaultEEEEEvvEEEEvNT_6ParamsE)
        /*020c*/ 	.short	0x0210
        /*020e*/ 	.short	0x0470


	//----- nvinfo : EIATTR_SW_WAR
	.align		4
.L_43:
        /*0210*/ 	.byte	0x04, 0x36
        /*0212*/ 	.short	(.L_45 - .L_44)
.L_44:
        /*0214*/ 	.word	0x00000008
.L_45:


//--------------------- .nv.callgraph             --------------------------
	.section	.nv.callgraph,"",@"SHT_CUDA_CALLGRAPH"
	.align	4
	.sectionentsize	8
	.align		4
        /*0000*/ 	.word	0x00000000
	.align		4
        /*0004*/ 	.word	0xffffffff
	.align		4
        /*0008*/ 	.word	index@(_ZN7cutlass13device_kernelINS_4gemm6kernel13GemmUniversalIN4cute5tupleIJiiiiEEENS1_10collective13CollectiveMmaINS1_34MainloopSm90TmaGmmaWarpSpecializedILi2ENS5_IJNS4_1CILi2EEENSA_ILi1EEESC_EEENS1_35KernelTmaWarpSpecializedCooperativeEEENS5_IJNSA_ILi128EEENSA_ILi256EEESG_EEENS_6half_tENS5_IJlSC_lEEESJ_SK_NS4_8TiledMMAINS4_8MMA_AtomIJNS4_4SM904GMMA26MMA_64x256x16_F32F16F16_SSILNSO_5MajorE0ELSQ_0ELNSO_7ScaleInE1ELSR_1EEEEEENS4_6LayoutISD_NS5_IJSC_NSA_ILi0EEESV_EEEEENS5_IJNS4_10UnderscoreESY_SY_EEEEENS4_13SM90_TMA_LOADENS4_14ComposedLayoutINS4_7SwizzleILi3ELi4ELi3EEENS4_18smem_ptr_flag_bitsILi16EEENSU_INS5_IJNSA_ILi8EEENSA_ILi64EEEEEENS5_IJS18_SC_EEEEEEEvNS4_8identityENS4_23SM90_TMA_LOAD_MULTICASTES1C_vS1D_EENS_8epilogue10collective6detail29Sm90TmaWarpSpecializedAdapterINS1H_15DefaultEpilogueISJ_SK_SK_NS1G_6thread17LinearCombinationISJ_Li1EffLNS1L_9ScaleType4KindE0ELNS_15FloatRoundStyleE2ESJ_EENS1_15EpilogueDefaultEEEEEvvEEEEvNT_6ParamsE)
	.align		4
        /*000c*/ 	.word	index@(__assertfail)
	.align		4
        /*0010*/ 	.word	0x00000000
	.align		4
        /*0014*/ 	.word	0xfffffffe
	.align		4
        /*0018*/ 	.word	0x00000000
	.align		4
        /*001c*/ 	.word	0xfffffffd
	.align		4
        /*0020*/ 	.word	0x00000000
	.align		4
        /*0024*/ 	.word	0xfffffffc


//--------------------- .nv.constant4             --------------------------
	.section	.nv.constant4,"a",@progbits
	.align	8
	.align		8
.nv.constant4:
        /*0000*/ 	.dword	__assertfail
	.align		8
        /*0008*/ 	.dword	__unnamed_1
	.align		8
        /*0010*/ 	.dword	_ZN40_INTERNAL_628324f8_4_k_cu_173410f8_141844cuda3std3__45__cpo5beginE
	.align		8
        /*0018*/ 	.dword	_ZN40_INTERNAL_628324f8_4_k_cu_173410f8_141844cuda3std3__45__cpo3endE
	.align		8
        /*0020*/ 	.dword	_ZN40_INTERNAL_628324f8_4_k_cu_173410f8_141844cuda3std3__45__cpo6cbeginE
	.align		8
        /*0028*/ 	.dword	_ZN40_INTERNAL_628324f8_4_k_cu_173410f8_141844cuda3std3__45__cpo4cendE
	.align		8
        /*0030*/ 	.dword	_ZN40_INTERNAL_628324f8_4_k_cu_173410f8_141844cuda3std3__442_GLOBAL__N__628324f8_4_k_cu_173410f8_141846ignoreE
	.align		8
        /*0038*/ 	.dword	_ZN40_INTERNAL_628324f8_4_k_cu_173410f8_141844cuda3std3__419piecewise_constructE
	.align		8
        /*0040*/ 	.dword	_ZN40_INTERNAL_628324f8_4_k_cu_173410f8_141844cuda3std3__48in_placeE
	.align		8
        /*0048*/ 	.dword	_ZN40_INTERNAL_628324f8_4_k_cu_173410f8_141844cuda3std6ranges3__45__cpo4swapE
	.align		8
        /*0050*/ 	.dword	_ZN40_INTERNAL_628324f8_4_k_cu_173410f8_141844cuda3std6ranges3__45__cpo9iter_moveE
	.align		8
        /*0058*/ 	.dword	_ZN40_INTERNAL_628324f8_4_k_cu_173410f8_141844cute7productE
	.align		8
        /*0060*/ 	.dword	_ZN40_INTERNAL_628324f8_4_k_cu_173410f8_141844cute1_E
	.align		8
        /*0068*/ 	.dword	$str$22
	.align		8
        /*0070*/ 	.dword	$str$23


//--------------------- .text._ZN7cutlass13device_kernelINS_4gemm6kernel13GemmUniversalIN4cute5tupleIJiiiiEEENS1_10collective13CollectiveMmaINS1_34MainloopSm90TmaGmmaWarpSpecializedILi2ENS5_IJNS4_1CILi2EEENSA_ILi1EEESC_EEENS1_35KernelTmaWarpSpecializedCooperativeEEENS5_IJNSA_ILi128EEENSA_ILi256EEESG_EEENS_6half_tENS5_IJlSC_lEEESJ_SK_NS4_8TiledMMAINS4_8MMA_AtomIJNS4_4SM904GMMA26MMA_64x256x16_F32F16F16_SSILNSO_5MajorE0ELSQ_0ELNSO_7ScaleInE1ELSR_1EEEEEENS4_6LayoutISD_NS5_IJSC_NSA_ILi0EEESV_EEEEENS5_IJNS4_10UnderscoreESY_SY_EEEEENS4_13SM90_TMA_LOADENS4_14ComposedLayoutINS4_7SwizzleILi3ELi4ELi3EEENS4_18smem_ptr_flag_bitsILi16EEENSU_INS5_IJNSA_ILi8EEENSA_ILi64EEEEEENS5_IJS18_SC_EEEEEEEvNS4_8identityENS4_23SM90_TMA_LOAD_MULTICASTES1C_vS1D_EENS_8epilogue10collective6detail29Sm90TmaWarpSpecializedAdapterINS1H_15DefaultEpilogueISJ_SK_SK_NS1G_6thread17LinearCombinationISJ_Li1EffLNS1L_9ScaleType4KindE0ELNS_15FloatRoundStyleE2ESJ_EENS1_15EpilogueDefaultEEEEEvvEEEEvNT_6ParamsE --------------------------
	.section	.text._ZN7cutlass13device_kernelINS_4gemm6kernel13GemmUniversalIN4cute5tupleIJiiiiEEENS1_10collective13CollectiveMmaINS1_34MainloopSm90TmaGmmaWarpSpecializedILi2ENS5_IJNS4_1CILi2EEENSA_ILi1EEESC_EEENS1_35KernelTmaWarpSpecializedCooperativeEEENS5_IJNSA_ILi128EEENSA_ILi256EEESG_EEENS_6half_tENS5_IJlSC_lEEESJ_SK_NS4_8TiledMMAINS4_8MMA_AtomIJNS4_4SM904GMMA26MMA_64x256x16_F32F16F16_SSILNSO_5MajorE0ELSQ_0ELNSO_7ScaleInE1ELSR_1EEEEEENS4_6LayoutISD_NS5_IJSC_NSA_ILi0EEESV_EEEEENS5_IJNS4_10UnderscoreESY_SY_EEEEENS4_13SM90_TMA_LOADENS4_14ComposedLayoutINS4_7SwizzleILi3ELi4ELi3EEENS4_18smem_ptr_flag_bitsILi16EEENSU_INS5_IJNSA_ILi8EEENSA_ILi64EEEEEENS5_IJS18_SC_EEEEEEEvNS4_8identityENS4_23SM90_TMA_LOAD_MULTICASTES1C_vS1D_EENS_8epilogue10collective6detail29Sm90TmaWarpSpecializedAdapterINS1H_15DefaultEpilogueISJ_SK_SK_NS1G_6thread17LinearCombinationISJ_Li1EffLNS1L_9ScaleType4KindE0ELNS_15FloatRoundStyleE2ESJ_EENS1_15EpilogueDefaultEEEEEvvEEEEvNT_6ParamsE,"ax",@progbits
	.align	128
.text._ZN7cutlass13device_kernelINS_4gemm6kernel13GemmUniversalIN4cute5tupleIJiiiiEEENS1_10collective13CollectiveMmaINS1_34MainloopSm90TmaGmmaWarpSpecializedILi2ENS5_IJNS4_1CILi2EEENSA_ILi1EEESC_EEENS1_35KernelTmaWarpSpecializedCooperativeEEENS5_IJNSA_ILi128EEENSA_ILi256EEESG_EEENS_6half_tENS5_IJlSC_lEEESJ_SK_NS4_8TiledMMAINS4_8MMA_AtomIJNS4_4SM904GMMA26MMA_64x256x16_F32F16F16_SSILNSO_5MajorE0ELSQ_0ELNSO_7ScaleInE1ELSR_1EEEEEENS4_6LayoutISD_NS5_IJSC_NSA_ILi0EEESV_EEEEENS5_IJNS4_10UnderscoreESY_SY_EEEEENS4_13SM90_TMA_LOADENS4_14ComposedLayoutINS4_7SwizzleILi3ELi4ELi3EEENS4_18smem_ptr_flag_bitsILi16EEENSU_INS5_IJNSA_ILi8EEENSA_ILi64EEEEEENS5_IJS18_SC_EEEEEEEvNS4_8identityENS4_23SM90_TMA_LOAD_MULTICASTES1C_vS1D_EENS_8epilogue10collective6detail29Sm90TmaWarpSpecializedAdapterINS1H_15DefaultEpilogueISJ_SK_SK_NS1G_6thread17LinearCombinationISJ_Li1EffLNS1L_9ScaleType4KindE0ELNS_15FloatRoundStyleE2ESJ_EENS1_15EpilogueDefaultEEEEEvvEEEEvNT_6ParamsE:
        .type           _ZN7cutlass13device_kernelINS_4gemm6kernel13GemmUniversalIN4cute5tupleIJiiiiEEENS1_10collective13CollectiveMmaINS1_34MainloopSm90TmaGmmaWarpSpecializedILi2ENS5_IJNS4_1CILi2EEENSA_ILi1EEESC_EEENS1_35KernelTmaWarpSpecializedCooperativeEEENS5_IJNSA_ILi128EEENSA_ILi256EEESG_EEENS_6half_tENS5_IJlSC_lEEESJ_SK_NS4_8TiledMMAINS4_8MMA_AtomIJNS4_4SM904GMMA26MMA_64x256x16_F32F16F16_SSILNSO_5MajorE0ELSQ_0ELNSO_7ScaleInE1ELSR_1EEEEEENS4_6LayoutISD_NS5_IJSC_NSA_ILi0EEESV_EEEEENS5_IJNS4_10UnderscoreESY_SY_EEEEENS4_13SM90_TMA_LOADENS4_14ComposedLayoutINS4_7SwizzleILi3ELi4ELi3EEENS4_18smem_ptr_flag_bitsILi16EEENSU_INS5_IJNSA_ILi8EEENSA_ILi64EEEEEENS5_IJS18_SC_EEEEEEEvNS4_8identityENS4_23SM90_TMA_LOAD_MULTICASTES1C_vS1D_EENS_8epilogue10collective6detail29Sm90TmaWarpSpecializedAdapterINS1H_15DefaultEpilogueISJ_SK_SK_NS1G_6thread17LinearCombinationISJ_Li1EffLNS1L_9ScaleType4KindE0ELNS_15FloatRoundStyleE2ESJ_EENS1_15EpilogueDefaultEEEEEvvEEEEvNT_6ParamsE,@function
        .size           _ZN7cutlass13device_kernelINS_4gemm6kernel13GemmUniversalIN4cute5tupleIJiiiiEEENS1_10collective13CollectiveMmaINS1_34MainloopSm90TmaGmmaWarpSpecializedILi2ENS5_IJNS4_1CILi2EEENSA_ILi1EEESC_EEENS1_35KernelTmaWarpSpecializedCooperativeEEENS5_IJNSA_ILi128EEENSA_ILi256EEESG_EEENS_6half_tENS5_IJlSC_lEEESJ_SK_NS4_8TiledMMAINS4_8MMA_AtomIJNS4_4SM904GMMA26MMA_64x256x16_F32F16F16_SSILNSO_5MajorE0ELSQ_0ELNSO_7ScaleInE1ELSR_1EEEEEENS4_6LayoutISD_NS5_IJSC_NSA_ILi0EEESV_EEEEENS5_IJNS4_10UnderscoreESY_SY_EEEEENS4_13SM90_TMA_LOADENS4_14ComposedLayoutINS4_7SwizzleILi3ELi4ELi3EEENS4_18smem_ptr_flag_bitsILi16EEENSU_INS5_IJNSA_ILi8EEENSA_ILi64EEEEEENS5_IJS18_SC_EEEEEEEvNS4_8identityENS4_23SM90_TMA_LOAD_MULTICASTES1C_vS1D_EENS_8epilogue10collective6detail29Sm90TmaWarpSpecializedAdapterINS1H_15DefaultEpilogueISJ_SK_SK_NS1G_6thread17LinearCombinationISJ_Li1EffLNS1L_9ScaleType4KindE0ELNS_15FloatRoundStyleE2ESJ_EENS1_15EpilogueDefaultEEEEEvvEEEEvNT_6ParamsE,(.L_x_321 - _ZN7cutlass13device_kernelINS_4gemm6kernel13GemmUniversalIN4cute5tupleIJiiiiEEENS1_10collective13CollectiveMmaINS1_34MainloopSm90TmaGmmaWarpSpecializedILi2ENS5_IJNS4_1CILi2EEENSA_ILi1EEESC_EEENS1_35KernelTmaWarpSpecializedCooperativeEEENS5_IJNSA_ILi128EEENSA_ILi256EEESG_EEENS_6half_tENS5_IJlSC_lEEESJ_SK_NS4_8TiledMMAINS4_8MMA_AtomIJNS4_4SM904GMMA26MMA_64x256x16_F32F16F16_SSILNSO_5MajorE0ELSQ_0ELNSO_7ScaleInE1ELSR_1EEEEEENS4_6LayoutISD_NS5_IJSC_NSA_ILi0EEESV_EEEEENS5_IJNS4_10UnderscoreESY_SY_EEEEENS4_13SM90_TMA_LOADENS4_14ComposedLayoutINS4_7SwizzleILi3ELi4ELi3EEENS4_18smem_ptr_flag_bitsILi16EEENSU_INS5_IJNSA_ILi8EEENSA_ILi64EEEEEENS5_IJS18_SC_EEEEEEEvNS4_8identityENS4_23SM90_TMA_LOAD_MULTICASTES1C_vS1D_EENS_8epilogue10collective6detail29Sm90TmaWarpSpecializedAdapterINS1H_15DefaultEpilogueISJ_SK_SK_NS1G_6thread17LinearCombinationISJ_Li1EffLNS1L_9ScaleType4KindE0ELNS_15FloatRoundStyleE2ESJ_EENS1_15EpilogueDefaultEEEEEvvEEEEvNT_6ParamsE)
        .other          _ZN7cutlass13device_kernelINS_4gemm6kernel13GemmUniversalIN4cute5tupleIJiiiiEEENS1_10collective13CollectiveMmaINS1_34MainloopSm90TmaGmmaWarpSpecializedILi2ENS5_IJNS4_1CILi2EEENSA_ILi1EEESC_EEENS1_35KernelTmaWarpSpecializedCooperativeEEENS5_IJNSA_ILi128EEENSA_ILi256EEESG_EEENS_6half_tENS5_IJlSC_lEEESJ_SK_NS4_8TiledMMAINS4_8MMA_AtomIJNS4_4SM904GMMA26MMA_64x256x16_F32F16F16_SSILNSO_5MajorE0ELSQ_0ELNSO_7ScaleInE1ELSR_1EEEEEENS4_6LayoutISD_NS5_IJSC_NSA_ILi0EEESV_EEEEENS5_IJNS4_10UnderscoreESY_SY_EEEEENS4_13SM90_TMA_LOADENS4_14ComposedLayoutINS4_7SwizzleILi3ELi4ELi3EEENS4_18smem_ptr_flag_bitsILi16EEENSU_INS5_IJNSA_ILi8EEENSA_ILi64EEEEEENS5_IJS18_SC_EEEEEEEvNS4_8identityENS4_23SM90_TMA_LOAD_MULTICASTES1C_vS1D_EENS_8epilogue10collective6detail29Sm90TmaWarpSpecializedAdapterINS1H_15DefaultEpilogueISJ_SK_SK_NS1G_6thread17LinearCombinationISJ_Li1EffLNS1L_9ScaleType4KindE0ELNS_15FloatRoundStyleE2ESJ_EENS1_15EpilogueDefaultEEEEEvvEEEEvNT_6ParamsE,@"STO_CUDA_ENTRY STV_DEFAULT"
_ZN7cutlass13device_kernelINS_4gemm6kernel13GemmUniversalIN4cute5tupleIJiiiiEEENS1_10collective13CollectiveMmaINS1_34MainloopSm90TmaGmmaWarpSpecializedILi2ENS5_IJNS4_1CILi2EEENSA_ILi1EEESC_EEENS1_35KernelTmaWarpSpecializedCooperativeEEENS5_IJNSA_ILi128EEENSA_ILi256EEESG_EEENS_6half_tENS5_IJlSC_lEEESJ_SK_NS4_8TiledMMAINS4_8MMA_AtomIJNS4_4SM904GMMA26MMA_64x256x16_F32F16F16_SSILNSO_5MajorE0ELSQ_0ELNSO_7ScaleInE1ELSR_1EEEEEENS4_6LayoutISD_NS5_IJSC_NSA_ILi0EEESV_EEEEENS5_IJNS4_10UnderscoreESY_SY_EEEEENS4_13SM90_TMA_LOADENS4_14ComposedLayoutINS4_7SwizzleILi3ELi4ELi3EEENS4_18smem_ptr_flag_bitsILi16EEENSU_INS5_IJNSA_ILi8EEENSA_ILi64EEEEEENS5_IJS18_SC_EEEEEEEvNS4_8identityENS4_23SM90_TMA_LOAD_MULTICASTES1C_vS1D_EENS_8epilogue10collective6detail29Sm90TmaWarpSpecializedAdapterINS1H_15DefaultEpilogueISJ_SK_SK_NS1G_6thread17LinearCombinationISJ_Li1EffLNS1L_9ScaleType4KindE0ELNS_15FloatRoundStyleE2ESJ_EENS1_15EpilogueDefaultEEEEEvvEEEEvNT_6ParamsE:
[----:B------:R-:W0:Y:S01]  /*0000*/  LDC R1, c[0x0][0x28] ;  /* 0x00000a00ff017b82 */ /* 0x000e220000000800 */
[----:B------:R-:W1:Y:S01]  /*0010*/  S2R R18, SR_TID.X ;  /* 0x0000000000127919 */ /* 0x000e620000002100 */
[----:B------:R-:W-:Y:S01]  /*0020*/  ELECT P0, URZ, PT ;  /* 0x00000000003f782f */ /* 0x000fe20003800000 */
[----:B------:R-:W-:Y:S01]  /*0030*/  BSSY B0, `(.L_x_0) ;  /* 0x000000f000007945 */ /* 0x000fe20003800000 */
[--C-:B-1----:R-:W-:Y:S02]  /*0040*/  SHF.R.U32.HI R0, RZ, 0x5, R18.reuse ;  /* 0x00000005ff007819 */ /* 0x102fe40000011612 */
[----:B------:R-:W-:-:S03]  /*0050*/  SHF.R.U32.HI R3, RZ, 0x7, R18 ;  /* 0x00000007ff037819 */ /* 0x000fc60000011612 */
[----:B------:R-:W1:Y:S04]  /*0060*/  SHFL.IDX PT, R2, R0, RZ, 0x1f ;  /* 0x00001fff00027589 */ /* 0x000e6800000e0000 */
[----:B------:R2:W3:Y:S01]  /*0070*/  SHFL.IDX PT, R5, R3, RZ, 0x1f ;  /* 0x00001fff03057589 */ /* 0x0004e200000e0000 */
[----:B-1----:R-:W-:-:S13]  /*0080*/  ISETP.NE.OR P0, PT, R2, RZ, !P0 ;  /* 0x000000ff0200720c */ /* 0x002fda0004705670 */
[----:B0-23--:R-:W-:Y:S05]  /*0090*/  @P0 BRA `(.L_x_1) ;  /* 0x0000000000200947 */ /* 0x00dfea0003800000 */
[----:B------:R-:W-:Y:S02]  /*00a0*/  ULDC.64 UR4, c[0x0][0x198] ;  /* 0x0000660000047ab9 */ /* 0x000fe40000000a00 */
[----:B------:R-:W-:Y:S02]  /*00b0*/  UIADD3 UR6, UP0, UR4, 0xf0, URZ ;  /* 0x000000f004067890 */ /* 0x000fe4000ff1e03f */
[----:B------:R-:W-:Y:S02]  /*00c0*/  UIADD3 UR4, UP1, UR4, 0x1f0, URZ ;  /* 0x000001f004047890 */ /* 0x000fe4000ff3e03f */
[----:B------:R-:W-:Y:S02]  /*00d0*/  UIADD3.X UR7, URZ, UR5, URZ, UP0, !UPT ;  /* 0x000000053f077290 */ /* 0x000fe400087fe43f */
[----:B------:R-:W-:-:S07]  /*00e0*/  UIADD3.X UR5, URZ, UR5, URZ, UP1, !UPT ;  /* 0x000000053f057290 */ /* 0x000fce0008ffe43f */
[----:B------:R0:W-:Y:S02]  /*00f0*/  UTMACCTL.PF [UR6] ;  /* 0x00000000060079b9 */ /* 0x0001e40008040000 */
[----:B------:R0:W-:Y:S02]  /*0100*/  UTMACCTL.PF [UR4] ;  /* 0x00000000040079b9 */ /* 0x0001e40008040000 */
[----:B0-----:R-:W-:Y:S01]  /*0110*/  NOP ;  /* 0x0000000000007918 */ /* 0x001fe20000000000 */
.L_x_1:
[----:B------:R-:W-:Y:S05]  /*0120*/  BSYNC B0 ;  /* 0x0000000000007941 */ /* 0x000fea0003800000 */
.L_x_0:
[----:B------:R-:W0:Y:S02]  /*0130*/  SHFL.IDX PT, R3, R0, RZ, 0x1f ;  /* 0x00001fff00037589 */ /* 0x000e2400000e0000 */
[----:B0-----:R-:W-:-:S13]  /*0140*/  ISETP.NE.AND P0, PT, R3, RZ, PT ;  /* 0x000000ff0300720c */ /* 0x001fda0003f05270 */
[----:B------:R-:W-:Y:S05]  /*0150*/  @P0 BRA `(.L_x_2) ;  /* 0x0000000000480947 */ /* 0x000fea0003800000 */
[----:B------:R-:W0:Y:S01]  /*0160*/  S2UR UR8, SR_CgaCtaId ;  /* 0x00000000000879c3 */ /* 0x000e220000008800 */
[----:B------:R-:W-:Y:S01]  /*0170*/  UMOV UR4, 0x400 ;  /* 0x0000040000047882 */ /* 0x000fe20000000000 */
[----:B------:R-:W-:Y:S01]  /*0180*/  UMOV UR5, 0x1 ;  /* 0x0000000100057882 */ /* 0x000fe20000000000 */
[----:B------:R-:W-:Y:S01]  /*0190*/  UMOV UR6, 0x4 ;  /* 0x0000000400067882 */ /* 0x000fe20000000000 */
[----:B------:R-:W-:Y:S01]  /*01a0*/  ELECT P0, URZ, PT ;  /* 0x00000000003f782f */ /* 0x000fe20003800000 */
[----:B------:R-:W-:-:S04]  /*01b0*/  UIADD3 UR6, -UR6, 0x100000, URZ ;  /* 0x0010000006067890 */ /* 0x000fc8000fffe13f */
[----:B------:R-:W-:Y:S02]  /*01c0*/  USHF.L.U32 UR7, UR6, 0xb, URZ ;  /* 0x0000000b06077899 */ /* 0x000fe4000800063f */
[----:B------:R-:W-:Y:S02]  /*01d0*/  USHF.L.U32 UR6, UR6, 0x1, URZ ;  /* 0x0000000106067899 */ /* 0x000fe4000800063f */
[----:B0-----:R-:W-:Y:S02]  /*01e0*/  ULEA UR8, UR8, UR4, 0x18 ;  /* 0x0000000408087291 */ /* 0x001fe4000f8ec03f */
[----:B------:R-:W-:-:S04]  /*01f0*/  UIADD3 UR4, -UR5, 0x100000, URZ ;  /* 0x0010000005047890 */ /* 0x000fc8000fffe13f */
[----:B------:R-:W-:Y:S02]  /*0200*/  USHF.L.U32 UR5, UR4, 0xb, URZ ;  /* 0x0000000b04057899 */ /* 0x000fe4000800063f */
[----:B------:R-:W-:Y:S01]  /*0210*/  USHF.L.U32 UR4, UR4, 0x1, URZ ;  /* 0x0000000104047899 */ /* 0x000fe2000800063f */
[----:B------:R-:W0:Y:S11]  /*0220*/  FENCE.VIEW.ASYNC.S ;  /* 0x00000000000073c6 */ /* 0x000e360000000000 */
[----:B0-----:R0:W1:Y:S01]  /*0230*/  SYNCS.EXCH.64 URZ, [UR8], UR4 ;  /* 0x00000004083f75b2 */ /* 0x0010620008000100 */
[----:B------:R0:W2:Y:S01]  /*0240*/  SYNCS.EXCH.64 URZ, [UR8+0x10], UR6 ;  /* 0x00001006083f75b2 */ /* 0x0000a20008000100 */
[----:B------:R0:W3:Y:S01]  /*0250*/  SYNCS.EXCH.64 URZ, [UR8+0x8], UR4 ;  /* 0x00000804083f75b2 */ /* 0x0000e20008000100 */
[----:B------:R0:W4:Y:S01]  /*0260*/  SYNCS.EXCH.64 URZ, [UR8+0x18], UR6 ;  /* 0x00001806083f75b2 */ /* 0x0001220008000100 */
[----:B------:R-:W-:Y:S01]  /*0270*/  NOP ;  /* 0x0000000000007918 */ /* 0x000fe20000000000 */
.L_x_2:
[----:B------:R-:W-:Y:S01]  /*0280*/  SHF.R.S32.HI R7, RZ, 0x1f, R18 ;  /* 0x0000001fff077819 */ /* 0x000fe20000011412 */
[----:B------:R-:W5:Y:S01]  /*0290*/  SHFL.IDX PT, R0, R0, RZ, 0x1f ;  /* 0x00001fff00007589 */ /* 0x000f6200000e0000 */
[----:B0-----:R-:W0:Y:S01]  /*02a0*/  S2UR UR8, SR_CTAID.X ;  /* 0x00000000000879c3 */ /* 0x001e220000002500 */
[----:B------:R-:W-:Y:S02]  /*02b0*/  ELECT P0, URZ, PT ;  /* 0x00000000003f782f */ /* 0x000fe40003800000 */
[----:B------:R-:W-:Y:S01]  /*02c0*/  LEA.HI R7, R7, R18, RZ, 0x7 ;  /* 0x0000001207077211 */ /* 0x000fe200078f38ff */
[----:B------:R-:W1:Y:S01]  /*02d0*/  S2R R4, SR_CTAID.Y ;  /* 0x0000000000047919 */ /* 0x000e620000002600 */
[----:B------:R-:W-:Y:S01]  /*02e0*/  SHF.R.S32.HI R8, RZ, 0x1f, R3 ;  /* 0x0000001fff087819 */ /* 0x000fe20000011403 */
[----:B------:R-:W-:Y:S01]  /*02f0*/  ULDC UR4, c[0x0][0x150] ;  /* 0x0000540000047ab9 */ /* 0x000fe20000000800 */
[----:B------:R-:W-:Y:S01]  /*0300*/  LOP3.LUT R7, R7, 0xffffff80, RZ, 0xc0, !PT ;  /* 0xffffff8007077812 */ /* 0x000fe200078ec0ff */
[----:B------:R-:W-:Y:S01]  /*0310*/  NOP ;  /* 0x0000000000007918 */ /* 0x000fe20000000000 */
[----:B------:R-:W-:Y:S01]  /*0320*/  LEA.HI R8, R8, R3, RZ, 0x2 ;  /* 0x0000000308087211 */ /* 0x000fe200078f10ff */
[----:B------:R-:W2:Y:S01]  /*0330*/  LDC R10, c[0x0][0x144] ;  /* 0x00005100ff0a7b82 */ /* 0x000ea20000000800 */
[----:B------:R-:W-:Y:S01]  /*0340*/  NOP ;  /* 0x0000000000007918 */ /* 0x000fe20000000000 */
[----:B------:R-:W-:Y:S01]  /*0350*/  IMAD.IADD R6, R18, 0x1, -R7 ;  /* 0x0000000112067824 */ /* 0x000fe200078e0a07 */
[----:B------:R-:W-:Y:S01]  /*0360*/  LOP3.LUT R8, R8, 0x3ffffffc, RZ, 0xc0, !PT ;  /* 0x3ffffffc08087812 */ /* 0x000fe200078ec0ff */
[----:B------:R-:W-:Y:S01]  /*0370*/  IMAD.MOV.U32 R22, RZ, RZ, 0x1 ;  /* 0x00000001ff167424 */ /* 0x000fe200078e00ff */
[----:B------:R-:W-:-:S02]  /*0380*/  ISETP.NE.AND P3, PT, R5, RZ, PT ;  /* 0x000000ff0500720c */ /* 0x000fc40003f65270 */
[----:B------:R-:W-:Y:S01]  /*0390*/  SHF.R.S32.HI R7, RZ, 0x1f, R6 ;  /* 0x0000001fff077819 */ /* 0x000fe20000011406 */
[----:B------:R-:W-:Y:S01]  /*03a0*/  IMAD.IADD R8, R3, 0x1, -R8 ;  /* 0x0000000103087824 */ /* 0x000fe200078e0a08 */
[----:B------:R-:W3:Y:S02]  /*03b0*/  LDC R13, c[0x0][0x140] ;  /* 0x00005000ff0d7b82 */ /* 0x000ee40000000800 */
[----:B------:R-:W-:Y:S02]  /*03c0*/  LEA.HI R7, R7, R6, RZ, 0x3 ;  /* 0x0000000607077211 */ /* 0x000fe400078f18ff */
[----:B-----5:R-:W-:Y:S02]  /*03d0*/  ISETP.NE.OR P0, PT, R0, RZ, !P0 ;  /* 0x000000ff0000720c */ /* 0x020fe40004705670 */
[--C-:B------:R-:W-:Y:S02]  /*03e0*/  SHF.R.S32.HI R0, RZ, 0x3, R7.reuse ;  /* 0x00000003ff007819 */ /* 0x100fe40000011407 */
[----:B------:R-:W-:-:S02]  /*03f0*/  SHF.R.S32.HI R7, RZ, 0x1f, R7 ;  /* 0x0000001fff077819 */ /* 0x000fc40000011407 */
[----:B0-----:R-:W-:Y:S02]  /*0400*/  I2FP.F32.U32 R9, UR8 ;  /* 0x0000000800097c45 */ /* 0x001fe40008201000 */
[----:B------:R-:W-:-:S03]  /*0410*/  LEA.HI R7, R7, R0, RZ, 0x2 ;  /* 0x0000000007077211 */ /* 0x000fc600078f10ff */
[----:B------:R-:W-:Y:S01]  /*0420*/  FMUL R9, R9, UR4 ;  /* 0x0000000409097c20 */ /* 0x000fe20008400000 */
[----:B------:R-:W-:Y:S01]  /*0430*/  LOP3.LUT R7, R7, 0xfffffffc, RZ, 0xc0, !PT ;  /* 0xfffffffc07077812 */ /* 0x000fe200078ec0ff */
[----:B------:R-:W-:Y:S01]  /*0440*/  VOTEU.ALL UP0, P0 ;  /* 0x00000000003f7886 */ /* 0x000fe20000000000 */
[----:B-1----:R-:W-:Y:S01]  /*0450*/  I2FP.F32.U32 R3, R4 ;  /* 0x0000000400037245 */ /* 0x002fe20000201000 */
[----:B------:R-:W-:Y:S01]  /*0460*/  ULDC UR4, c[0x0][0x154] ;  /* 0x0000550000047ab9 */ /* 0x000fe20000000800 */
[----:B------:R-:W-:Y:S01]  /*0470*/  VOTEU.ALL UP1, P0 ;  /* 0x00000000003f7886 */ /* 0x000fe20000020000 */
[----:B------:R-:W0:Y:S01]  /*0480*/  F2I.U32.TRUNC.NTZ R9, R9 ;  /* 0x0000000900097305 */ /* 0x000e22000020f000 */
[----:B------:R-:W-:Y:S01]  /*0490*/  IMAD.IADD R7, R0, 0x1, -R7 ;  /* 0x0000000100077824 */ /* 0x000fe200078e0a07 */
[----:B------:R-:W1:Y:S01]  /*04a0*/  @!UP0 S2UR UR7, SR_CgaCtaId ;  /* 0x00000000000789c3 */ /* 0x000e620000008800 */
[----:B------:R-:W-:Y:S01]  /*04b0*/  FMUL R12, R3, UR4 ;  /* 0x00000004030c7c20 */ /* 0x000fe20008400000 */
[----:B------:R-:W-:Y:S01]  /*04c0*/  UMOV UR4, 0x20 ;  /* 0x0000002000047882 */ /* 0x000fe20000000000 */
[----:B------:R-:W-:Y:S01]  /*04d0*/  IMAD R8, R8, 0x4, R7 ;  /* 0x0000000408087824 */ /* 0x000fe200078e0207 */
[----:B------:R-:W-:Y:S01]  /*04e0*/  @!UP0 UMOV UR6, 0x400 ;  /* 0x0000040000068882 */ /* 0x000fe20000000000 */
[----:B------:R-:W-:-:S04]  /*04f0*/  @!UP0 UIADD3 UR4, -UR4, 0x100000, URZ ;  /* 0x0010000004048890 */ /* 0x000fc8000fffe13f */
[----:B------:R-:W-:Y:S02]  /*0500*/  @!UP0 USHF.L.U32 UR5, UR4, 0xb, URZ ;  /* 0x0000000b04058899 */ /* 0x000fe4000800063f */
[----:B------:R-:W-:Y:S01]  /*0510*/  @!UP0 USHF.L.U32 UR4, UR4, 0x1, URZ ;  /* 0x0000000104048899 */ /* 0x000fe2000800063f */
[----:B---3--:R-:W-:Y:S01]  /*0520*/  ISETP.EQ.U32.AND P2, PT, R13, 0x1, PT ;  /* 0x000000010d00780c */ /* 0x008fe20003f42070 */
[----:B------:R-:W3:Y:S01]  /*0530*/  F2I.U32.TRUNC.NTZ R12, R12 ;  /* 0x0000000c000c7305 */ /* 0x000ee2000020f000 */
[----:B------:R-:W-:Y:S01]  /*0540*/  LEA.HI R0, R8, R8, RZ, 0x1 ;  /* 0x0000000808007211 */ /* 0x000fe200078f08ff */
[----:B------:R-:W5:Y:S03]  /*0550*/  LDC R7, c[0x0][0x148] ;  /* 0x00005200ff077b82 */ /* 0x000f660000000800 */
[----:B------:R-:W-:Y:S01]  /*0560*/  LOP3.LUT R11, R0, 0xfffffffe, RZ, 0xc0, !PT ;  /* 0xfffffffe000b7812 */ /* 0x000fe200078ec0ff */
[----:B0-----:R-:W-:Y:S01]  /*0570*/  IMAD.MOV R15, RZ, RZ, -R9 ;  /* 0x000000ffff0f7224 */ /* 0x001fe200078e0a09 */
[----:B------:R-:W-:-:S03]  /*0580*/  SHF.R.S32.HI R9, RZ, 0x1f, R2 ;  /* 0x0000001fff097819 */ /* 0x000fc60000011402 */
[----:B--2---:R-:W-:Y:S01]  /*0590*/  IMAD R3, R10, R15, UR8 ;  /* 0x000000080a037e24 */ /* 0x004fe2000f8e020f */
[----:B------:R-:W-:Y:S01]  /*05a0*/  LEA.HI R9, R9, R2, RZ, 0x2 ;  /* 0x0000000209097211 */ /* 0x000fe200078f10ff */
[C---:B------:R-:W-:Y:S02]  /*05b0*/  IMAD.IADD R0, R8.reuse, 0x1, -R11 ;  /* 0x0000000108007824 */ /* 0x040fe400078e0a0b */
[----:B------:R-:W-:Y:S01]  /*05c0*/  IMAD.SHL.U32 R11, R8, 0x4, RZ ;  /* 0x00000004080b7824 */ /* 0x000fe200078e00ff */
[----:B------:R-:W-:Y:S01]  /*05d0*/  LOP3.LUT R9, R9, 0xfffffffc, RZ, 0xc0, !PT ;  /* 0xfffffffc09097812 */ /* 0x000fe200078ec0ff */
[----:B---3--:R-:W-:Y:S01]  /*05e0*/  IMAD.MOV R24, RZ, RZ, -R12 ;  /* 0x000000ffff187224 */ /* 0x008fe200078e0a0c */
[----:B------:R-:W-:Y:S01]  /*05f0*/  ISETP.NE.AND P4, PT, R0, R3, PT ;  /* 0x000000030000720c */ /* 0x000fe20003f85270 */
[----:B-1----:R-:W-:Y:S01]  /*0600*/  @!UP0 ULEA UR6, UR7, UR6, 0x18 ;  /* 0x0000000607068291 */ /* 0x002fe2000f8ec03f */
[----:B------:R-:W-:Y:S01]  /*0610*/  LOP3.LUT R152, R8, 0xc, R11, 0x78, !PT ;  /* 0x0000000c08987812 */ /* 0x000fe200078e780b */
[----:B------:R-:W-:Y:S01]  /*0620*/  IMAD.IADD R0, R2, 0x1, -R9 ;  /* 0x0000000102007824 */ /* 0x000fe200078e0a09 */
[----:B------:R-:W-:Y:S01]  /*0630*/  VOTEU.ALL UP0, P0 ;  /* 0x00000000003f7886 */ /* 0x000fe20000000000 */
[----:B------:R-:W-:Y:S01]  /*0640*/  LOP3.LUT P0, RZ, R6, 0x7, RZ, 0xc0, !PT ;  /* 0x0000000706ff7812 */ /* 0x000fe2000780c0ff */
[----:B------:R-:W-:-:S02]  /*0650*/  VIADD R6, R5, 0xffffffff ;  /* 0xffffffff05067836 */ /* 0x000fc40000000000 */
[----:B------:R-:W-:Y:S01]  /*0660*/  ISETP.NE.AND P1, PT, R0, 0x3, PT ;  /* 0x000000030000780c */ /* 0x000fe20003f25270 */
[----:B-----5:R-:W-:Y:S01]  /*0670*/  IMAD R9, R7, R24, R4 ;  /* 0x0000001807097224 */ /* 0x020fe200078e0204 */
[----:B------:R-:W-:Y:S02]  /*0680*/  ISETP.LT.U32.AND P0, PT, R152, 0x2, !P0 ;  /* 0x000000029800780c */ /* 0x000fe40004701070 */
[----:B------:R-:W-:Y:S01]  /*0690*/  ISETP.EQ.OR P1, PT, R0, RZ, !P1 ;  /* 0x000000ff0000720c */ /* 0x000fe20004f22670 */
[----:B------:R-:W0:Y:S02]  /*06a0*/  FENCE.VIEW.ASYNC.S ;  /* 0x00000000000073c6 */ /* 0x000e240000000000 */
[----:B0-----:R0:W1:Y:S01]  /*06b0*/  @!UP0 SYNCS.EXCH.64 URZ, [UR6+0x30], UR4 ;  /* 0x00003004063f85b2 */ /* 0x0010620008000100 */
[----:B------:R-:W-:Y:S02]  /*06c0*/  @P4 LEA.HI R2, R152, R152, RZ, 0x1 ;  /* 0x0000009898024211 */ /* 0x000fe400078f08ff */
[----:B------:R-:W-:-:S02]  /*06d0*/  ISETP.EQ.AND P1, PT, R5, RZ, P1 ;  /* 0x000000ff0500720c */ /* 0x000fc40000f22270 */
[----:B------:R-:W-:Y:S02]  /*06e0*/  @P4 SHF.R.S32.HI R2, RZ, 0x1, R2 ;  /* 0x00000001ff024819 */ /* 0x000fe40000011402 */
[----:B------:R-:W-:Y:S02]  /*06f0*/  ISETP.GE.U32.AND P6, PT, R6, 0x2, PT ;  /* 0x000000020600780c */ /* 0x000fe40003fc6070 */
[----:B------:R-:W-:Y:S02]  /*0700*/  @P4 ISETP.NE.AND P5, PT, R2, R9, PT ;  /* 0x000000090200420c */ /* 0x000fe40003fa5270 */
[----:B------:R-:W-:Y:S02]  /*0710*/  SEL R9, RZ, 0x1, !P0 ;  /* 0x00000001ff097807 */ /* 0x000fe40004000000 */
[----:B------:R-:W-:Y:S02]  /*0720*/  @P4 SEL R22, RZ, 0x1, P5 ;  /* 0x00000001ff164807 */ /* 0x000fe40002800000 */
[----:B------:R-:W-:Y:S01]  /*0730*/  SEL R19, RZ, 0x1, !P1 ;  /* 0x00000001ff137807 */ /* 0x000fe20004800000 */
[----:B------:R0:W2:Y:S01]  /*0740*/  @!UP1 SYNCS.EXCH.64 URZ, [UR6+0x38], UR4 ;  /* 0x00003804063f95b2 */ /* 0x0000a20008000100 */
[----:B------:R-:W-:Y:S01]  /*0750*/  LOP3.LUT R22, R22, R9, RZ, 0xc0, !PT ;  /* 0x0000000916167212 */ /* 0x000fe200078ec0ff */
[----:B------:R-:W-:Y:S01]  /*0760*/  NOP ;  /* 0x0000000000007918 */ /* 0x000fe20000000000 */
[----:B------:R-:W-:Y:S01]  /*0770*/  SEL R19, R19, 0x2, P6 ;  /* 0x0000000213137807 */ /* 0x000fe20003000000 */
[----:B------:R-:W-:Y:S06]  /*0780*/  @!P2 BRA `(.L_x_3) ;  /* 0x000000000008a947 */ /* 0x000fec0003800000 */
[----:B-12-4-:R-:W-:Y:S01]  /*0790*/  UCGABAR_ARV ;  /* 0x00000000000079c7 */ /* 0x016fe20008000000 */
[----:B------:R-:W-:Y:S05]  /*07a0*/  BRA `(.L_x_4) ;  /* 0x0000000000047947 */ /* 0x000fea0003800000 */
.L_x_3:
[----:B-12-4-:R-:W-:Y:S01]  /*07b0*/  NOP ;  /* 0x0000000000007918 */ /* 0x016fe20000000000 */
.L_x_4:
[----:B------:R-:W1:Y:S01]  /*07c0*/  LDC R2, c[0x0][0x65c] ;  /* 0x00019700ff027b82 */ /* 0x000e620000000800 */
[----:B------:R-:W-:Y:S02]  /*07d0*/  IMAD.U32 R8, RZ, RZ, UR8 ;  /* 0x00000008ff087e24 */ /* 0x000fe4000f8e00ff */
[----:B------:R-:W-:Y:S01]  /*07e0*/  IMAD.MOV.U32 R9, RZ, RZ, RZ ;  /* 0x000000ffff097224 */ /* 0x000fe200078e00ff */
[----:B-1----:R-:W-:-:S04]  /*07f0*/  ISETP.NE.AND P1, PT, R2, 0x1, PT ;  /* 0x000000010200780c */ /* 0x002fc80003f25270 */
[----:B------:R-:W-:-:S09]  /*0800*/  P2R R5, PR, RZ, 0x2 ;  /* 0x00000002ff057803 */ /* 0x000fd20000000000 */
[----:B------:R-:W1:Y:S01]  /*0810*/  @P1 LDC R17, c[0x0][0x10] ;  /* 0x00000400ff111b82 */ /* 0x000e620000000800 */
[----:B------:R-:W-:Y:S02]  /*0820*/  @P1 IMAD.MOV.U32 R5, RZ, RZ, RZ ;  /* 0x000000ffff051224 */ /* 0x000fe400078e00ff */
[----:B------:R-:W-:-:S05]  /*0830*/  @P1 IMAD.MOV.U32 R13, RZ, RZ, RZ ;  /* 0x000000ffff0d1224 */ /* 0x000fca00078e00ff */
[----:B------:R-:W2:Y:S01]  /*0840*/  @!P1 LDC R11, c[0x0][0xc] ;  /* 0x00000300ff0b9b82 */ /* 0x000ea20000000800 */
[----:B-1----:R-:W-:-:S04]  /*0850*/  @P1 IMAD.WIDE.U32 R16, R17, UR8, R4 ;  /* 0x0000000811101c25 */ /* 0x002fc8000f8e0004 */
[----:B------:R-:W-:Y:S02]  /*0860*/  @P1 IMAD.IADD R17, R17, 0x1, R13 ;  /* 0x0000000111111824 */ /* 0x000fe400078e020d */
[----:B--2---:R-:W-:-:S04]  /*0870*/  @!P1 IMAD.WIDE.U32 R8, R4, R11, R8 ;  /* 0x0000000b04089225 */ /* 0x004fc800078e0008 */
[----:B------:R-:W-:Y:S02]  /*0880*/  @!P1 IMAD.MOV.U32 R16, RZ, RZ, R8 ;  /* 0x000000ffff109224 */ /* 0x000fe400078e0008 */
[----:B------:R-:W-:Y:S01]  /*0890*/  @!P1 IMAD.MOV.U32 R17, RZ, RZ, R9 ;  /* 0x000000ffff119224 */ /* 0x000fe200078e0009 */
[----:B------:R-:W-:Y:S06]  /*08a0*/  @!P2 BRA `(.L_x_5) ;  /* 0x00000000000ca947 */ /* 0x000fec0003800000 */
[----:B------:R-:W-:Y:S01]  /*08b0*/  UCGABAR_WAIT ;  /* 0x0000000000007dc7 */ /* 0x000fe20008000000 */
[----:B------:R-:W-:Y:S01]  /*08c0*/  CCTL.IVALL ;  /* 0x00000000ff00798f */ /* 0x000fe20002000000 */
[----:B------:R-:W-:Y:S05]  /*08d0*/  BRA `(.L_x_6) ;  /* 0x0000000000047947 */ /* 0x000fea0003800000 */
.L_x_5:
[----:B------:R-:W-:Y:S06]  /*08e0*/  BAR.SYNC.DEFER_BLOCKING 0x0 ;  /* 0x0000000000007b1d */ /* 0x000fec0000010000 */
.L_x_6:
[----:B------:R-:W-:Y:S05]  /*08f0*/  @!P3 BRA `(.L_x_7) ;  /* 0x0000009c0064b947 */ /* 0x000fea0003800000 */
[----:B------:R-:W-:-:S13]  /*0900*/  ISETP.GT.U32.AND P0, PT, R6, 0x1, PT ;  /* 0x000000010600780c */ /* 0x000fda0003f04070 */
[----:B0-----:R-:W-:Y:S05]  /*0910*/  @P0 EXIT ;  /* 0x000000000000094d */ /* 0x001fea0003800000 */
[----:B------:R-:W-:Y:S01]  /*0920*/  ULDC.64 UR4, c[0x0][0x650] ;  /* 0x0001940000047ab9 */ /* 0x000fe20000000a00 */
[----:B------:R-:W-:Y:S01]  /*0930*/  PRMT R0, RZ, 0x7610, R0 ;  /* 0x00007610ff007816 */ /* 0x000fe20000000000 */
[----:B------:R-:W-:Y:S01]  /*0940*/  IMAD.MOV.U32 R154, RZ, RZ, -0x1 ;  /* 0xffffffffff9a7424 */ /* 0x000fe200078e00ff */
[----:B------:R-:W-:Y:S01]  /*0950*/  ISETP.GE.U32.AND P0, PT, R16, UR4, PT ;  /* 0x0000000410007c0c */ /* 0x000fe2000bf06070 */
[----:B------:R-:W-:Y:S02]  /*0960*/  IMAD.MOV.U32 R153, RZ, RZ, -0x1 ;  /* 0xffffffffff997424 */ /* 0x000fe400078e00ff */
[----:B------:R-:W-:Y:S01]  /*0970*/  IMAD.MOV.U32 R23, RZ, RZ, -0x1 ;  /* 0xffffffffff177424 */ /* 0x000fe200078e00ff */
[----:B------:R-:W-:-:S13]  /*0980*/  ISETP.GE.U32.AND.EX P0, PT, R17, UR5, PT, P0 ;  /* 0x0000000511007c0c */ /* 0x000fda000bf06100 */
[----:B------:R-:W-:Y:S05]  /*0990*/  @P0 BRA `(.L_x_8) ;  /* 0x00000004002c0947 */ /* 0x000fea0003800000 */
[----:B------:R-:W0:Y:S01]  /*09a0*/  LDC.64 R20, c[0x0][0x628] ;  /* 0x00018a00ff147b82 */ /* 0x000e220000000a00 */
[----:B------:R-:W-:Y:S02]  /*09b0*/  IMAD.MOV.U32 R8, RZ, RZ, R16 ;  /* 0x000000ffff087224 */ /* 0x000fe400078e0010 */
[----:B------:R-:W-:-:S05]  /*09c0*/  IMAD.MOV.U32 R9, RZ, RZ, R17 ;  /* 0x000000ffff097224 */ /* 0x000fca00078e0011 */
[----:B------:R-:W1:Y:S08]  /*09d0*/  LDC R0, c[0x0][0x630] ;  /* 0x00018c00ff007b82 */ /* 0x000e700000000800 */
[----:B------:R-:W2:Y:S01]  /*09e0*/  LDC.64 R26, c[0x0][0x620] ;  /* 0x00018800ff1a7b82 */ /* 0x000ea20000000a00 */
[----:B0-----:R-:W-:-:S04]  /*09f0*/  ISETP.NE.U32.AND P0, PT, R20, RZ, PT ;  /* 0x000000ff1400720c */ /* 0x001fc80003f05070 */
[----:B------:R-:W-:-:S13]  /*0a00*/  ISETP.NE.AND.EX P0, PT, R21, RZ, PT, P0 ;  /* 0x000000ff1500720c */ /* 0x000fda0003f05300 */
[----:B-12---:R-:W-:Y:S05]  /*0a10*/  @!P0 BRA `(.L_x_9) ;  /* 0x0000000000288947 */ /* 0x006fea0003800000 */
[----:B------:R-:W0:Y:S02]  /*0a20*/  LDC R13, c[0x0][0x634] ;  /* 0x00018d00ff0d7b82 */ /* 0x000e240000000800 */
[----:B0-----:R-:W-:-:S05]  /*0a30*/  IADD3 R13, P0, R16, R13, RZ ;  /* 0x0000000d100d7210 */ /* 0x001fca0007f1e0ff */
[----:B------:R-:W-:-:S04]  /*0a40*/  IMAD.X R15, RZ, RZ, R17, P0 ;  /* 0x000000ffff0f7224 */ /* 0x000fc800000e0611 */
[----:B------:R-:W-:-:S04]  /*0a50*/  IMAD.WIDE.U32 R8, R15, R20, RZ ;  /* 0x000000140f087225 */ /* 0x000fc800078e00ff */
[----:B------:R-:W-:-:S04]  /*0a60*/  IMAD.WIDE.U32 R10, P0, R13, R21, R8 ;  /* 0x000000150d0a7225 */ /* 0x000fc80007800008 */
[----:B------:R-:W-:-:S04]  /*0a70*/  IMAD.WIDE.U32 R8, R13, R20, RZ ;  /* 0x000000140d087225 */ /* 0x000fc800078e00ff */
[----:B------:R-:W-:Y:S01]  /*0a80*/  IMAD.X R13, RZ, RZ, RZ, P0 ;  /* 0x000000ffff0d7224 */ /* 0x000fe200000e06ff */
[----:B------:R-:W-:Y:S01]  /*0a90*/  IADD3 RZ, P0, R9, R10, RZ ;  /* 0x0000000a09ff7210 */ /* 0x000fe20007f1e0ff */
[----:B------:R-:W-:-:S04]  /*0aa0*/  IMAD.MOV.U32 R12, RZ, RZ, R11 ;  /* 0x000000ffff0c7224 */ /* 0x000fc800078e000b */
[----:B------:R-:W-:-:S08]  /*0ab0*/  IMAD.WIDE.U32.X R8, R15, R21, R12, P0 ;  /* 0x000000150f087225 */ /* 0x000fd000000e040c */
.L_x_9:
[----:B------:R-:W0:Y:S01]  /*0ac0*/  LDC.64 R20, c[0x0][0x640] ;  /* 0x00019000ff147b82 */ /* 0x000e220000000a00 */
[--C-:B------:R-:W-:Y:S01]  /*0ad0*/  SHF.R.U64 R28, R8, R0, R9.reuse ;  /* 0x00000000081c7219 */ /* 0x100fe20000001209 */
[----:B------:R-:W-:Y:S01]  /*0ae0*/  IMAD R30, R7, R24, R4 ;  /* 0x00000018071e7224 */ /* 0x000fe200078e0204 */
[----:B------:R-:W-:Y:S01]  /*0af0*/  SHF.R.U32.HI R0, RZ, R0, R9 ;  /* 0x00000000ff007219 */ /* 0x000fe20000011609 */
[----:B------:R-:W-:Y:S01]  /*0b00*/  IMAD.MOV.U32 R23, RZ, RZ, 0x1 ;  /* 0x00000001ff177424 */ /* 0x000fe200078e00ff */
[----:B------:R-:W-:-:S03]  /*0b10*/  IADD3 R5, P0, RZ, -R28, RZ ;  /* 0x8000001cff057210 */ /* 0x000fc60007f1e0ff */
[----:B------:R-:W1:Y:S02]  /*0b20*/  LDC R6, c[0x0][0x618] ;  /* 0x00018600ff067b82 */ /* 0x000e640000000800 */
[----:B------:R-:W-:-:S04]  /*0b30*/  IMAD.X R9, RZ, RZ, ~R0, P0 ;  /* 0x000000ffff097224 */ /* 0x000fc800000e0e00 */
[-C--:B------:R-:W-:Y:S02]  /*0b40*/  IMAD R0, R9, R26.reuse, RZ ;  /* 0x0000001a09007224 */ /* 0x080fe400078e02ff */
[----:B------:R-:W2:Y:S01]  /*0b50*/  LDC R11, c[0x0][0x608] ;  /* 0x00018200ff0b7b82 */ /* 0x000ea20000000800 */
[----:B------:R-:W-:-:S04]  /*0b60*/  IMAD.WIDE.U32 R8, R5, R26, R16 ;  /* 0x0000001a05087225 */ /* 0x000fc800078e0010 */
[----:B------:R-:W-:-:S03]  /*0b70*/  IMAD R5, R5, R27, R0 ;  /* 0x0000001b05057224 */ /* 0x000fc600078e0200 */
[----:B------:R-:W3:Y:S01]  /*0b80*/  LDC R12, c[0x0][0x658] ;  /* 0x00019600ff0c7b82 */ /* 0x000ee20000000800 */
[----:B0-----:R-:W-:Y:S01]  /*0b90*/  ISETP.NE.U32.AND P0, PT, R20, RZ, PT ;  /* 0x000000ff1400720c */ /* 0x001fe20003f05070 */
[----:B------:R-:W-:Y:S02]  /*0ba0*/  IMAD.IADD R5, R9, 0x1, R5 ;  /* 0x0000000109057824 */ /* 0x000fe400078e0205 */
[----:B------:R-:W-:Y:S01]  /*0bb0*/  IMAD.MOV.U32 R9, RZ, RZ, -0x1 ;  /* 0xffffffffff097424 */ /* 0x000fe200078e00ff */
[----:B------:R-:W-:-:S03]  /*0bc0*/  ISETP.NE.AND.EX P0, PT, R21, RZ, PT, P0 ;  /* 0x000000ff1500720c */ /* 0x000fc60003f05300 */
[----:B------:R-:W0:Y:S01]  /*0bd0*/  LDC R15, c[0x0][0x600] ;  /* 0x00018000ff0f7b82 */ /* 0x000e220000000800 */
[-CC-:B-1----:R-:W-:Y:S02]  /*0be0*/  SHF.R.U64 R13, R8, R6.reuse, R5.reuse ;  /* 0x00000006080d7219 */ /* 0x182fe40000001205 */
[----:B------:R-:W-:-:S05]  /*0bf0*/  SHF.R.U32.HI R0, RZ, R6, R5 ;  /* 0x00000006ff007219 */ /* 0x000fca0000011605 */
[----:B------:R-:W1:Y:S01]  /*0c00*/  LDC R14, c[0x0][0x648] ;  /* 0x00019200ff0e7b82 */ /* 0x000e620000000800 */
[-CC-:B--2---:R-:W-:Y:S02]  /*0c10*/  SHF.R.U64 R27, R13, R11.reuse, R0.reuse ;  /* 0x0000000b0d1b7219 */ /* 0x184fe40000001200 */
[----:B------:R-:W-:-:S05]  /*0c20*/  SHF.R.U32.HI R5, RZ, R11, R0 ;  /* 0x0000000bff057219 */ /* 0x000fca0000011600 */
[----:B------:R-:W2:Y:S01]  /*0c30*/  LDC R26, c[0x0][0x638] ;  /* 0x00018e00ff1a7b82 */ /* 0x000ea20000000800 */
[-CC-:B---3--:R-:W-:Y:S02]  /*0c40*/  SHF.R.U64 R24, R27, R12.reuse, R5.reuse ;  /* 0x0000000c1b187219 */ /* 0x188fe40000001205 */
[-C--:B------:R-:W-:Y:S02]  /*0c50*/  SHF.L.U32 R0, R9, R12.reuse, RZ ;  /* 0x0000000c09007219 */ /* 0x080fe400000006ff */
[----:B------:R-:W-:Y:S01]  /*0c60*/  SHF.R.U32.HI R5, RZ, R12, R5 ;  /* 0x0000000cff057219 */ /* 0x000fe20000011605 */
[----:B------:R-:W-:Y:S01]  /*0c70*/  IMAD.MOV.U32 R4, RZ, RZ, R24 ;  /* 0x000000ffff047224 */ /* 0x000fe200078e0018 */
[----:B------:R-:W-:Y:S01]  /*0c80*/  LOP3.LUT R10, RZ, R0, RZ, 0x33, !PT ;  /* 0x00000000ff0a7212 */ /* 0x000fe200078e33ff */
[----:B------:R-:W3:Y:S01]  /*0c90*/  LDC R25, c[0x0][0x610] ;  /* 0x00018400ff197b82 */ /* 0x000ee20000000800 */
[----:B------:R-:W-:Y:S05]  /*0ca0*/  @!P0 BRA `(.L_x_10) ;  /* 0x0000000000288947 */ /* 0x000fea0003800000 */
[----:B------:R-:W4:Y:S02]  /*0cb0*/  LDC R9, c[0x0][0x64c] ;  /* 0x00019300ff097b82 */ /* 0x000f240000000800 */
[----:B----4-:R-:W-:-:S05]  /*0cc0*/  IADD3 R9, P0, R24, R9, RZ ;  /* 0x0000000918097210 */ /* 0x010fca0007f1e0ff */
        /* <DEDUP_REMOVED lines=8> */
.L_x_10:
[----:B-1----:R-:W-:Y:S01]  /*0d50*/  SHF.R.U64 R4, R4, R14, R5 ;  /* 0x0000000e04047219 */ /* 0x002fe20000001205 */
[----:B0-----:R-:W-:Y:S01]  /*0d60*/  VIADD R6, R15, 0xffffffff ;  /* 0xffffffff0f067836 */ /* 0x001fe20000000000 */
[----:B------:R-:W-:Y:S01]  /*0d70*/  SHF.L.U32 R0, R23, R12, RZ ;  /* 0x0000000c17007219 */ /* 0x000fe200000006ff */
[----:B------:R-:W-:Y:S01]  /*0d80*/  IMAD.MOV.U32 R23, RZ, RZ, R28 ;  /* 0x000000ffff177224 */ /* 0x000fe200078e001c */
[----:B------:R-:W-:Y:S01]  /*0d90*/  LOP3.LUT R5, R27, R10, RZ, 0xc0, !PT ;  /* 0x0000000a1b057212 */ /* 0x000fe200078ec0ff */
[----:B------:R-:W-:Y:S01]  /*0da0*/  IMAD.MOV R7, RZ, RZ, -R4 ;  /* 0x000000ffff077224 */ /* 0x000fe200078e0a04 */
[----:B------:R-:W-:Y:S02]  /*0db0*/  SEL R3, R3, R30, !P1 ;  /* 0x0000001e03037207 */ /* 0x000fe40004800000 */
[----:B------:R-:W-:Y:S01]  /*0dc0*/  LOP3.LUT R6, R13, R6, RZ, 0xc0, !PT ;  /* 0x000000060d067212 */ /* 0x000fe200078ec0ff */
[----:B------:R-:W-:Y:S02]  /*0dd0*/  IMAD R4, R0, R4, R5 ;  /* 0x0000000400047224 */ /* 0x000fe400078e0205 */
[----:B--2---:R-:W-:-:S02]  /*0de0*/  IMAD R0, R7, R26, R24 ;  /* 0x0000001a07007224 */ /* 0x004fc400078e0218 */
[----:B---3--:R-:W-:Y:S02]  /*0df0*/  IMAD R3, R4, R25, R3 ;  /* 0x0000001904037224 */ /* 0x008fe400078e0203 */
[----:B------:R-:W-:Y:S02]  /*0e00*/  IMAD R154, R0, R15, R6 ;  /* 0x0000000f009a7224 */ /* 0x000fe400078e0206 */
[----:B------:R-:W-:-:S03]  /*0e10*/  IMAD.MOV.U32 R4, RZ, RZ, 0x1 ;  /* 0x00000001ff047424 */ /* 0x000fc600078e00ff */
[----:B------:R-:W-:Y:S02]  /*0e20*/  SEL R153, R154, R3, !P1 ;  /* 0x000000039a997207 */ /* 0x000fe40004800000 */
[----:B------:R-:W-:Y:S02]  /*0e30*/  PRMT R0, R4, 0x7610, R0 ;  /* 0x0000761004007816 */ /* 0x000fe40000000000 */
[----:B------:R-:W-:-:S07]  /*0e40*/  SEL R154, R3, R154, !P1 ;  /* 0x0000009a039a7207 */ /* 0x000fce0004800000 */
.L_x_8:
[----:B------:R-:W-:-:S08]  /*0e50*/  NOP ;  /* 0x0000000000007918 */ /* 0x000fd00000000000 */
[----:B------:R-:W0:Y:S02]  /*0e60*/  USETMAXREG.TRY_ALLOC.CTAPOOL UP0, 0xe8 ;  /* 0x000000e8000079c8 */ /* 0x000e240008000600 */
[----:B0-----:R-:W-:-:S13]  /*0e70*/  PLOP3.LUT P0, PT, PT, PT, UP0, 0x80, 0x0 ;  /* 0x000000000000781c */ /* 0x001fda0003f0f008 */
[----:B------:R-:W-:Y:S05]  /*0e80*/  @!P0 BRA `(.L_x_8) ;  /* 0xfffffffc00f08947 */ /* 0x000fea000383ffff */
[----:B------:R-:W-:Y:S01]  /*0e90*/  ULDC.64 UR4, c[0x0][0x598] ;  /* 0x0001660000047ab9 */ /* 0x000fe20000000a00 */
[----:B------:R-:W-:Y:S01]  /*0ea0*/  ULDC.64 UR36, c[0x0][0x208] ;  /* 0x0000820000247ab9 */ /* 0x000fe20000000a00 */
[----:B------:R-:W-:-:S04]  /*0eb0*/  ISETP.NE.U32.AND P0, PT, RZ, UR4, PT ;  /* 0x00000004ff007c0c */ /* 0x000fc8000bf05070 */
[----:B------:R-:W-:-:S13]  /*0ec0*/  ISETP.NE.AND.EX P0, PT, RZ, UR5, PT, P0 ;  /* 0x00000005ff007c0c */ /* 0x000fda000bf05300 */
[----:B------:R-:W-:Y:S05]  /*0ed0*/  @!P0 BRA `(.L_x_11) ;  /* 0x00000000001c8947 */ /* 0x000fea0003800000 */
[----:B------:R-:W0:Y:S02]  /*0ee0*/  LDC.64 R4, c[0x0][0x598] ;  /* 0x00016600ff047b82 */ /* 0x000e240000000a00 */
[----:B0-----:R-:W2:Y:S02]  /*0ef0*/  LDG.E.64 R4, desc[UR36][R4.64] ;  /* 0x0000002404047981 */ /* 0x001ea4000c1e1b00 */
[----:B--2---:R-:W-:-:S04]  /*0f00*/  ISETP.NE.U32.AND P0, PT, R4, RZ, PT ;  /* 0x000000ff0400720c */ /* 0x004fc80003f05070 */
[----:B------:R-:W-:-:S13]  /*0f10*/  ISETP.NE.AND.EX P0, PT, R5, RZ, PT, P0 ;  /* 0x000000ff0500720c */ /* 0x000fda0003f05300 */
[----:B------:R-:W-:Y:S05]  /*0f20*/  @!P0 BRA `(.L_x_11) ;  /* 0x0000000000088947 */ /* 0x000fea0003800000 */
[----:B------:R0:W5:Y:S01]  /*0f30*/  LD.E R155, desc[UR36][R4.64] ;  /* 0x00000024049b7980 */ /* 0x000162000c101900 */
[----:B------:R-:W-:Y:S05]  /*0f40*/  BRA `(.L_x_12) ;  /* 0x0000000000247947 */ /* 0x000fea0003800000 */
.L_x_11:
[----:B------:R-:W-:Y:S02]  /*0f50*/  ULDC.64 UR4, c[0x0][0x588] ;  /* 0x0001620000047ab9 */ /* 0x000fe40000000a00 */
[----:B------:R-:W-:-:S04]  /*0f60*/  ISETP.NE.U32.AND P0, PT, RZ, UR4, PT ;  /* 0x00000004ff007c0c */ /* 0x000fc8000bf05070 */
[----:B------:R-:W-:-:S13]  /*0f70*/  ISETP.NE.AND.EX P0, PT, RZ, UR5, PT, P0 ;  /* 0x00000005ff007c0c */ /* 0x000fda000bf05300 */
[----:B------:R-:W-:Y:S05]  /*0f80*/  @!P0 BRA `(.L_x_13) ;  /* 0x00000000000c8947 */ /* 0x000fea0003800000 */
[----:B------:R-:W0:Y:S02]  /*0f90*/  LDC.64 R4, c[0x0][0x588] ;  /* 0x00016200ff047b82 */ /* 0x000e240000000a00 */
[----:B0-----:R1:W5:Y:S01]  /*0fa0*/  LDG.E R155, desc[UR36][R4.64] ;  /* 0x00000024049b7981 */ /* 0x001362000c1e1900 */
[----:B------:R-:W-:Y:S05]  /*0fb0*/  BRA `(.L_x_12) ;  /* 0x0000000000087947 */ /* 0x000fea0003800000 */
.L_x_13:
[----:B------:R-:W-:Y:S02]  /*0fc0*/  ULDC UR4, c[0x0][0x580] ;  /* 0x0001600000047ab9 */ /* 0x000fe40000000800 */
[----:B------:R-:W-:-:S07]  /*0fd0*/  IMAD.U32 R155, RZ, RZ, UR4 ;  /* 0x00000004ff9b7e24 */ /* 0x000fce000f8e00ff */
.L_x_12:
[----:B------:R-:W-:Y:S02]  /*0fe0*/  ULDC.64 UR4, c[0x0][0x5a0] ;  /* 0x0001680000047ab9 */ /* 0x000fe40000000a00 */
[----:B------:R-:W-:-:S04]  /*0ff0*/  ISETP.NE.U32.AND P0, PT, RZ, UR4, PT ;  /* 0x00000004ff007c0c */ /* 0x000fc8000bf05070 */
[----:B------:R-:W-:-:S13]  /*1000*/  ISETP.NE.AND.EX P0, PT, RZ, UR5, PT, P0 ;  /* 0x00000005ff007c0c */ /* 0x000fda000bf05300 */
[----:B------:R-:W-:Y:S05]  /*1010*/  @!P0 BRA `(.L_x_14) ;  /* 0x00000000001c8947 */ /* 0x000fea0003800000 */
[----:B01----:R-:W0:Y:S02]  /*1020*/  LDC.64 R4, c[0x0][0x5a0] ;  /* 0x00016800ff047b82 */ /* 0x003e240000000a00 */
[----:B0-----:R-:W2:Y:S02]  /*1030*/  LDG.E.64 R4, desc[UR36][R4.64] ;  /* 0x0000002404047981 */ /* 0x001ea4000c1e1b00 */
[----:B--2---:R-:W-:-:S04]  /*1040*/  ISETP.NE.U32.AND P0, PT, R4, RZ, PT ;  /* 0x000000ff0400720c */ /* 0x004fc80003f05070 */
[----:B------:R-:W-:-:S13]  /*1050*/  ISETP.NE.AND.EX P0, PT, R5, RZ, PT, P0 ;  /* 0x000000ff0500720c */ /* 0x000fda0003f05300 */
[----:B------:R-:W-:Y:S05]  /*1060*/  @!P0 BRA `(.L_x_14) ;  /* 0x0000000000088947 */ /* 0x000fea0003800000 */
[----:B------:R0:W5:Y:S01]  /*1070*/  LD.E R156, desc[UR36][R4.64] ;  /* 0x00000024049c7980 */ /* 0x000162000c101900 */
[----:B------:R-:W-:Y:S05]  /*1080*/  BRA `(.L_x_15) ;  /* 0x0000000000247947 */ /* 0x000fea0003800000 */
.L_x_14:
[----:B------:R-:W-:Y:S02]  /*1090*/  ULDC.64 UR4, c[0x0][0x590] ;  /* 0x0001640000047ab9 */ /* 0x000fe40000000a00 */
[----:B------:R-:W-:-:S04]  /*10a0*/  ISETP.NE.U32.AND P0, PT, RZ, UR4, PT ;  /* 0x00000004ff007c0c */ /* 0x000fc8000bf05070 */
[----:B------:R-:W-:-:S13]  /*10b0*/  ISETP.NE.AND.EX P0, PT, RZ, UR5, PT, P0 ;  /* 0x00000005ff007c0c */ /* 0x000fda000bf05300 */
[----:B------:R-:W-:Y:S05]  /*10c0*/  @!P0 BRA `(.L_x_16) ;  /* 0x00000000000c8947 */ /* 0x000fea0003800000 */
[----:B------:R-:W2:Y:S02]  /*10d0*/  LDC.64 R156, c[0x0][0x590] ;  /* 0x00016400ff9c7b82 */ /* 0x000ea40000000a00 */
[----:B--2---:R2:W5:Y:S01]  /*10e0*/  LDG.E R156, desc[UR36][R156.64] ;  /* 0x000000249c9c7981 */ /* 0x004562000c1e1900 */
[----:B------:R-:W-:Y:S05]  /*10f0*/  BRA `(.L_x_15) ;  /* 0x0000000000087947 */ /* 0x000fea0003800000 */
.L_x_16:
[----:B------:R-:W-:Y:S02]  /*1100*/  ULDC UR4, c[0x0][0x584] ;  /* 0x0001610000047ab9 */ /* 0x000fe40000000800 */
[----:B------:R-:W-:-:S07]  /*1110*/  IMAD.U32 R156, RZ, RZ, UR4 ;  /* 0x00000004ff9c7e24 */ /* 0x000fce000f8e00ff */
.L_x_15:
[----:B------:R-:W-:-:S13]  /*1120*/  LOP3.LUT P0, RZ, R0, 0xff, RZ, 0xc0, !PT ;  /* 0x000000ff00ff7812 */ /* 0x000fda000780c0ff */
[----:B------:R-:W-:Y:S05]  /*1130*/  @!P0 EXIT ;  /* 0x000000000000894d */ /* 0x000fea0003800000 */
[----:B------:R-:W-:Y:S01]  /*1140*/  ULDC UR4, c[0x0][0x28c] ;  /* 0x0000a30000047ab9 */ /* 0x000fe20000000800 */
[----:B--2---:R-:W-:Y:S01]  /*1150*/  LOP3.LUT R157, R19, 0x1, RZ, 0xfc, !PT ;  /* 0x00000001139d7812 */ /* 0x004fe200078efcff */
[----:B------:R-:W-:Y:S01]  /*1160*/  UIADD3 UR4, UR4, 0x7f, URZ ;  /* 0x0000007f04047890 */ /* 0x000fe2000fffe03f */
[----:B------:R-:W-:Y:S01]  /*1170*/  UMOV UR38, URZ ;  /* 0x0000003f00267c82 */ /* 0x000fe20008000000 */
[----:B------:R-:W-:Y:S02]  /*1180*/  UMOV UR39, URZ ;  /* 0x0000003f00277c82 */ /* 0x000fe40008000000 */
[----:B------:R-:W-:-:S04]  /*1190*/  USHF.R.S32.HI UR5, URZ, 0x1f, UR4 ;  /* 0x0000001f3f057899 */ /* 0x000fc80008011404 */
[----:B------:R-:W-:-:S04]  /*11a0*/  ULEA.HI UR5, UR5, UR4, URZ, 0x7 ;  /* 0x0000000405057291 */ /* 0x000fc8000f8f383f */
[----:B------:R-:W-:-:S12]  /*11b0*/  USHF.R.S32.HI UR40, URZ, 0x7, UR5 ;  /* 0x000000073f287899 */ /* 0x000fd80008011405 */
.L_x_290:
[----:B------:R-:W-:Y:S01]  /*11c0*/  LOP3.LUT R0, R18, 0x80, RZ, 0xc0, !PT ;  /* 0x0000008012007812 */ /* 0x000fe200078ec0ff */
[----:B--2---:R-:W2:Y:S01]  /*11d0*/  S2UR UR7, SR_CgaCtaId ;  /* 0x00000000000779c3 */ /* 0x004ea20000008800 */
[----:B------:R-:W-:Y:S02]  /*11e0*/  UMOV UR6, 0x400 ;  /* 0x0000040000067882 */ /* 0x000fe40000000000 */
[----:B------:R-:W-:-:S06]  /*11f0*/  SHF.R.U32.HI R0, RZ, 0x7, R0 ;  /* 0x00000007ff007819 */ /* 0x000fcc0000011600 */
[----:B---3--:R-:W3:Y:S01]  /*1200*/  SHFL.IDX PT, R0, R0, RZ, 0x1f ;  /* 0x00001fff00007589 */ /* 0x008ee200000e0000 */
[----:B--2---:R-:W-:Y:S01]  /*1210*/  ULEA UR6, UR7, UR6, 0x18 ;  /* 0x0000000607067291 */ /* 0x004fe2000f8ec03f */
[----:B---3--:R-:W-:-:S13]  /*1220*/  R2UR UR4, R0 ;  /* 0x00000000000472ca */ /* 0x008fda00000e0000 */
[----:B------:R-:W-:-:S04]  /*1230*/  ULEA.HI UR5, UR4, UR4, URZ, 0x1 ;  /* 0x0000000404057291 */ /* 0x000fc8000f8f083f */
[----:B------:R-:W-:-:S04]  /*1240*/  ULOP3.LUT UR5, UR5, 0x7fffe, URZ, 0xc0, !UPT ;  /* 0x0007fffe05057892 */ /* 0x000fc8000f8ec03f */
[----:B------:R-:W-:-:S03]  /*1250*/  UIADD3 UR5, UR4, -UR5, URZ ;  /* 0x8000000504057290 */ /* 0x000fc6000fffe03f */
[----:B------:R-:W-:Y:S01]  /*1260*/  ULDC UR4, c[0x0][0x28c] ;  /* 0x0000a30000047ab9 */ /* 0x000fe20000000800 */
[----:B------:R-:W-:Y:S01]  /*1270*/  ULEA UR5, UR5, UR6, 0xd ;  /* 0x0000000605057291 */ /* 0x000fe2000f8e683f */
[----:B------:R-:W-:-:S03]  /*1280*/  ISETP.LT.AND P0, PT, RZ, UR4, PT ;  /* 0x00000004ff007c0c */ /* 0x000fc6000bf01270 */
[----:B------:R-:W-:-:S04]  /*1290*/  UIADD3 UR5, UR5, 0x100, URZ ;  /* 0x0000010005057890 */ /* 0x000fc8000fffe03f */
[----:B------:R-:W-:-:S04]  /*12a0*/  USHF.R.U32.HI UR5, URZ, 0x4, UR5 ;  /* 0x000000043f057899 */ /* 0x000fc80008011605 */
[----:B------:R-:W-:Y:S02]  /*12b0*/  ULOP3.LUT UR41, UR5, 0x3fff, URZ, 0xc0, !UPT ;  /* 0x00003fff05297892 */ /* 0x000fe4000f8ec03f */
[----:B-1--45:R-:W-:Y:S10]  /*12c0*/  @P0 BRA `(.L_x_17) ;  /* 0x0000000000400947 */ /* 0x032ff40003800000 */
[----:B------:R-:W-:Y:S01]  /*12d0*/  MOV R0, 0x0 ;  /* 0x0000000000007802 */ /* 0x000fe20000000f00 */
[----:B------:R-:W-:Y:S01]  /*12e0*/  ULDC.64 UR4, c[0x4][0x68] ;  /* 0x01001a0000047ab9 */ /* 0x000fe20000000a00 */
[----:B------:R-:W-:Y:S01]  /*12f0*/  ULDC.64 UR6, c[0x4][0x8] ;  /* 0x0100020000067ab9 */ /* 0x000fe20000000a00 */
[----:B01----:R-:W-:Y:S01]  /*1300*/  IMAD.U32 R4, RZ, RZ, UR4 ;  /* 0x00000004ff047e24 */ /* 0x003fe2000f8e00ff */
[----:B------:R0:W1:Y:S01]  /*1310*/  LDC.64 R14, c[0x4][R0] ;  /* 0x01000000000e7b82 */ /* 0x0000620000000a00 */
[----:B------:R-:W-:Y:S01]  /*1320*/  IMAD.U32 R5, RZ, RZ, UR5 ;  /* 0x00000005ff057e24 */ /* 0x000fe2000f8e00ff */
[----:B------:R-:W-:Y:S01]  /*1330*/  ULDC.64 UR4, c[0x4][0x70] ;  /* 0x01001c0000047ab9 */ /* 0x000fe20000000a00 */
[----:B------:R-:W-:Y:S02]  /*1340*/  IMAD.U32 R10, RZ, RZ, UR6 ;  /* 0x00000006ff0a7e24 */ /* 0x000fe4000f8e00ff */
[----:B------:R-:W-:Y:S02]  /*1350*/  IMAD.U32 R6, RZ, RZ, UR4 ;  /* 0x00000004ff067e24 */ /* 0x000fe4000f8e00ff */
[----:B------:R-:W-:-:S02]  /*1360*/  IMAD.U32 R7, RZ, RZ, UR5 ;  /* 0x00000005ff077e24 */ /* 0x000fc4000f8e00ff */
[----:B------:R-:W-:Y:S02]  /*1370*/  IMAD.U32 R11, RZ, RZ, UR7 ;  /* 0x00000007ff0b7e24 */ /* 0x000fe4000f8e00ff */
[----:B------:R-:W-:Y:S02]  /*1380*/  IMAD.MOV.U32 R8, RZ, RZ, 0x1e1 ;  /* 0x000001e1ff087424 */ /* 0x000fe400078e00ff */
[----:B------:R-:W-:Y:S02]  /*1390*/  IMAD.MOV.U32 R12, RZ, RZ, 0x1 ;  /* 0x00000001ff0c7424 */ /* 0x000fe400078e00ff */
[----:B0-----:R-:W-:-:S07]  /*13a0*/  IMAD.MOV.U32 R13, RZ, RZ, RZ ;  /* 0x000000ffff0d7224 */ /* 0x001fce00078e00ff */
[----:B------:R-:W-:-:S07]  /*13b0*/  LEPC R20, `(.L_x_17) ;  /* 0x000000001014794e */ /* 0x000fce0000000000 */
[----:B-1---5:R-:W-:Y:S05]  /*13c0*/  CALL.ABS.NOINC R14 ;  /* 0x000000000e007343 */ /* 0x022fea0003c00000 */
.L_x_17:
[----:B------:R-:W-:-:S13]  /*13d0*/  ISETP.NE.AND P0, PT, R157, 0x3, PT ;  /* 0x000000039d00780c */ /* 0x000fda0003f05270 */
[----:B------:R-:W-:Y:S05]  /*13e0*/  @!P0 BRA `(.L_x_18) ;  /* 0x0000000000048947 */ /* 0x000fea0003800000 */
[----:B------:R-:W-:Y:S01]  /*13f0*/  BPT.TRAP 0x1 ;  /* 0x000000040000795c */ /* 0x000fe20000300000 */
.L_x_18:
[----:B------:R-:W2:Y:S01]  /*1400*/  S2UR UR5, SR_CgaCtaId ;  /* 0x00000000000579c3 */ /* 0x000ea20000008800 */
[----:B------:R-:W-:Y:S01]  /*1410*/  UMOV UR4, 0x400 ;  /* 0x0000040000047882 */ /* 0x000fe20000000000 */
[----:B------:R-:W-:Y:S02]  /*1420*/  IMAD.U32 R0, RZ, RZ, UR38 ;  /* 0x00000026ff007e24 */ /* 0x000fe4000f8e00ff */
[----:B------:R-:W-:-:S03]  /*1430*/  IMAD.U32 R3, RZ, RZ, UR39 ;  /* 0x00000027ff037e24 */ /* 0x000fc6000f8e00ff */
[----:B------:R-:W-:Y:S01]  /*1440*/  SHF.L.U32 R0, R0, 0x1f, RZ ;  /* 0x0000001f00007819 */ /* 0x000fe200000006ff */
[----:B--2---:R-:W-:-:S06]  /*1450*/  ULEA UR4, UR5, UR4, 0x18 ;  /* 0x0000000405047291 */ /* 0x004fcc000f8ec03f */
[----:B------:R-:W-:-:S04]  /*1460*/  IMAD.U32 R6, RZ, RZ, UR4 ;  /* 0x00000004ff067e24 */ /* 0x000fc8000f8e00ff */
[----:B------:R-:W-:-:S04]  /*1470*/  IMAD R3, R3, 0x8, R6 ;  /* 0x0000000803037824 */ /* 0x000fc800078e0206 */
[----:B------:R2:W3:Y:S01]  /*1480*/  SYNCS.PHASECHK.TRANS64.TRYWAIT P1, [R3+URZ], R0 ;  /* 0x00000000030075a7 */ /* 0x0004e2000802017f */
[----:B------:R-:W-:Y:S05]  /*1490*/  @!P0 BRA `(.L_x_19) ;  /* 0x0000000000048947 */ /* 0x000fea0003800000 */
[----:B------:R-:W-:Y:S01]  /*14a0*/  BPT.TRAP 0x1 ;  /* 0x000000040000795c */ /* 0x000fe20000300000 */
.L_x_19:
[----:B---3--:R-:W-:Y:S05]  /*14b0*/  @P1 BRA `(.L_x_20) ;  /* 0x0000000000081947 */ /* 0x008fea0003800000 */
[----:B------:R-:W3:Y:S02]  /*14c0*/  SYNCS.PHASECHK.TRANS64.TRYWAIT P1, [R3+URZ], R0 ;  /* 0x00000000030075a7 */ /* 0x000ee4000802017f */
[----:B---3--:R-:W-:Y:S05]  /*14d0*/  @!P1 BRA `(.L_x_21) ;  /* 0x000000a400c49947 */ /* 0x008fea0003800000 */
.L_x_20:
[----:B------:R-:W-:-:S04]  /*14e0*/  UISETP.LT.AND UP0, UPT, UR40, 0x1, UPT ;  /* 0x000000012800788c */ /* 0x000fc8000bf01270 */
[----:B------:R-:W-:-:S06]  /*14f0*/  USEL UR4, UR40, 0x1, UP0 ;  /* 0x0000000128047887 */ /* 0x000fcc0008000000 */
[----:B--23--:R-:W-:Y:S01]  /*1500*/  IMAD.U32 R0, RZ, RZ, UR4 ;  /* 0x00000004ff007e24 */ /* 0x00cfe2000f8e00ff */
[----:B------:R-:W-:Y:S05]  /*1510*/  WARPSYNC.ALL ;  /* 0x0000000000007948 */ /* 0x000fea0003800000 */
[----:B------:R-:W-:-:S04]  /*1520*/  IADD3 R0, -R0, UR40, RZ ;  /* 0x0000002800007c10 */ /* 0x000fc8000fffe1ff */
[----:B------:R-:W-:Y:S02]  /*1530*/  ISETP.GE.AND P1, PT, R0, 0x1, PT ;  /* 0x000000010000780c */ /* 0x000fe40003f26270 */
[----:B------:R-:W-:Y:S01]  /*1540*/  R2UR UR4, R6 ;  /* 0x00000000060472ca */ /* 0x000fe200000e0000 */
[----:B------:R-:W-:Y:S01]  /*1550*/  WARPGROUP.ARRIVE ;  /* 0x00000000000079c5 */ /* 0x000fe20000000000 */
[----:B------:R-:W-:Y:S01]  /*1560*/  UMOV UR9, 0x40000040 ;  /* 0x4000004000097882 */ /* 0x000fe20000000000 */
[----:B------:R-:W-:-:S10]  /*1570*/  UMOV UR11, 0x40000040 ;  /* 0x40000040000b7882 */ /* 0x000fd40000000000 */
[----:B------:R-:W-:-:S04]  /*1580*/  UIADD3 UR4, UR4, 0x10100, URZ ;  /* 0x0001010004047890 */ /* 0x000fc8000fffe03f */
[----:B------:R-:W-:-:S04]  /*1590*/  USHF.R.U32.HI UR4, URZ, 0x4, UR4 ;  /* 0x000000043f047899 */ /* 0x000fc80008011604 */
[----:B------:R-:W-:Y:S02]  /*15a0*/  ULOP3.LUT UR5, UR4, 0x3fff, URZ, 0xc0, !UPT ;  /* 0x00003fff04057892 */ /* 0x000fe4000f8ec03f */
[----:B------:R-:W-:Y:S02]  /*15b0*/  ULOP3.LUT UR4, UR41, 0x10000, URZ, 0xfc, !UPT ;  /* 0x0001000029047892 */ /* 0x000fe4000f8efc3f */
[----:B------:R-:W-:Y:S02]  /*15c0*/  ULOP3.LUT UR5, UR5, 0x10000, URZ, 0xfc, !UPT ;  /* 0x0001000005057892 */ /* 0x000fe4000f8efc3f */
[----:B------:R-:W-:Y:S02]  /*15d0*/  ULEA UR6, UR39, UR4, 0xb ;  /* 0x0000000427067291 */ /* 0x000fe4000f8e583f */
[----:B------:R-:W-:-:S05]  /*15e0*/  ULEA UR7, UR39, UR5, 0xc ;  /* 0x0000000527077291 */ /* 0x000fca000f8e603f */
[----:B------:R-:W-:Y:S02]  /*15f0*/  UMOV UR8, UR6 ;  /* 0x0000000600087c82 */ /* 0x000fe40008000000 */
[----:B------:R-:W-:Y:S02]  /*1600*/  UMOV UR10, UR7 ;  /* 0x00000007000a7c82 */ /* 0x000fe40008000000 */
[----:B------:R-:W-:Y:S01]  /*1610*/  HGMMA.64x256x16.F32 R24, gdesc[UR8], RZ, !UPT, gsb0 ;  /* 0x03e00000081879f0 */ /* 0x000fe2000c0008ff */
[----:B------:R-:W-:Y:S02]  /*1620*/  UIADD3 UR8, UR6, 0x2, URZ ;  /* 0x0000000206087890 */ /* 0x000fe4000fffe03f */
[----:B------:R-:W-:Y:S01]  /*1630*/  UIADD3 UR10, UR7, 0x2, URZ ;  /* 0x00000002070a7890 */ /* 0x000fe2000fffe03f */
[----:B------:R-:W-:Y:S01]  /*1640*/  UMOV UR9, 0x40000040 ;  /* 0x4000004000097882 */ /* 0x000fe20000000000 */
[----:B------:R-:W-:Y:S01]  /*1650*/  UMOV UR11, 0x40000040 ;  /* 0x40000040000b7882 */ /* 0x000fe20000000000 */
[----:B------:R-:W-:-:S02]  /*1660*/  WARPGROUP.DEPBAR.LE gsb0, 0x0 ;  /* 0x00008000000079c5 */ /* 0x000fc40000010000 */
[----:B------:R-:W-:-:S15]  /*1670*/  WARPGROUP.ARRIVE ;  /* 0x00000000000079c5 */ /* 0x000fde0000000000 */
[----:B------:R-:W-:-:S05]  /*1680*/  NOP ;  /* 0x0000000000007918 */ /* 0x000fca0000000000 */
[----:B------:R-:W-:Y:S01]  /*1690*/  HGMMA.64x256x16.F32 R24, gdesc[UR8], R24, gsb0 ;  /* 0x03e00000081879f0 */ /* 0x000fe20008000818 */
[----:B------:R-:W-:Y:S02]  /*16a0*/  UIADD3 UR8, UR6, 0x4, URZ ;  /* 0x0000000406087890 */ /* 0x000fe4000fffe03f */
[----:B------:R-:W-:Y:S01]  /*16b0*/  UIADD3 UR10, UR7, 0x4, URZ ;  /* 0x00000004070a7890 */ /* 0x000fe2000fffe03f */
[----:B------:R-:W-:Y:S01]  /*16c0*/  UMOV UR9, 0x40000040 ;  /* 0x4000004000097882 */ /* 0x000fe20000000000 */
[----:B------:R-:W-:Y:S01]  /*16d0*/  UMOV UR11, 0x40000040 ;  /* 0x40000040000b7882 */ /* 0x000fe20000000000 */
[----:B------:R-:W-:Y:S02]  /*16e0*/  WARPGROUP.DEPBAR.LE gsb0, 0x0 ;  /* 0x00008000000079c5 */ /* 0x000fe40000010000 */
        /* <DEDUP_REMOVED lines=42> */
[----:B------:R-:W-:Y:S03]  /*1990*/  HGMMA.64x256x16.F32 R24, gdesc[UR8], R24, gsb0 ;  /* 0x03e00000081879f0 */ /* 0x000fe60008000818 */
[----:B------:R-:W-:Y:S02]  /*19a0*/  WARPGROUP.DEPBAR.LE gsb0, 0x0 ;  /* 0x00008000000079c5 */ /* 0x000fe40000010000 */
[----:B------:R-:W-:Y:S05]  /*19b0*/  @!P1 BRA `(.L_x_22) ;  /* 0x0000000400b09947 */ /* 0x000fea0003800000 */
[----:B------:R-:W-:Y:S02]  /*19c0*/  UIADD3 UR6, UR39, 0x1, URZ ;  /* 0x0000000127067890 */ /* 0x000fe4000fffe03f */
[----:B------:R-:W-:Y:S02]  /*19d0*/  IMAD.U32 R3, RZ, RZ, UR39 ;  /* 0x00000027ff037e24 */ /* 0x000fe4000f8e00ff */
[----:B------:R-:W-:-:S04]  /*19e0*/  UISETP.NE.AND UP0, UPT, UR6, 0x2, UPT ;  /* 0x000000020600788c */ /* 0x000fc8000bf05270 */
[----:B------:R-:W-:Y:S02]  /*19f0*/  USEL UR7, URZ, 0x1, UP0 ;  /* 0x000000013f077887 */ /* 0x000fe40008000000 */
[----:B------:R-:W-:Y:S02]  /*1a00*/  USEL UR6, UR6, URZ, UP0 ;  /* 0x0000003f06067287 */ /* 0x000fe40008000000 */
[----:B------:R-:W-:-:S06]  /*1a10*/  ULOP3.LUT UR7, UR38, UR7, URZ, 0x3c, !UPT ;  /* 0x0000000726077292 */ /* 0x000fcc000f8e3c3f */
[----:B------:R-:W-:-:S07]  /*1a20*/  IMAD.U32 R7, RZ, RZ, UR7 ;  /* 0x00000007ff077e24 */ /* 0x000fce000f8e00ff */
.L_x_29:
[----:B------:R-:W-:Y:S05]  /*1a30*/  @!P0 BRA `(.L_x_23) ;  /* 0x0000000000048947 */ /* 0x000fea0003800000 */
[----:B------:R-:W-:Y:S01]  /*1a40*/  BPT.TRAP 0x1 ;  /* 0x000000040000795c */ /* 0x000fe20000300000 */
.L_x_23:
[----:B------:R-:W2:Y:S01]  /*1a50*/  S2UR UR8, SR_CgaCtaId ;  /* 0x00000000000879c3 */ /* 0x000ea20000008800 */
[----:B------:R-:W-:Y:S01]  /*1a60*/  UMOV UR7, 0x400 ;  /* 0x0000040000077882 */ /* 0x000fe20000000000 */
[----:B01----:R-:W-:Y:S01]  /*1a70*/  IMAD.U32 R5, RZ, RZ, UR6 ;  /* 0x00000006ff057e24 */ /* 0x003fe2000f8e00ff */
[----:B------:R-:W-:Y:S01]  /*1a80*/  SHF.L.U32 R4, R7, 0x1f, RZ ;  /* 0x0000001f07047819 */ /* 0x000fe200000006ff */
[----:B--2---:R-:W-:-:S06]  /*1a90*/  ULEA UR7, UR8, UR7, 0x18 ;  /* 0x0000000708077291 */ /* 0x004fcc000f8ec03f */
[----:B------:R-:W-:-:S04]  /*1aa0*/  IMAD.U32 R6, RZ, RZ, UR7 ;  /* 0x00000007ff067e24 */ /* 0x000fc8000f8e00ff */
[----:B------:R-:W-:-:S04]  /*1ab0*/  IMAD R5, R5, 0x8, R6 ;  /* 0x0000000805057824 */ /* 0x000fc800078e0206 */
[----:B------:R0:W1:Y:S01]  /*1ac0*/  SYNCS.PHASECHK.TRANS64.TRYWAIT P1, [R5+URZ], R4 ;  /* 0x00000004050075a7 */ /* 0x000062000802017f */
[----:B------:R-:W-:Y:S05]  /*1ad0*/  @!P0 BRA `(.L_x_24) ;  /* 0x0000000000048947 */ /* 0x000fea0003800000 */
[----:B------:R-:W-:Y:S01]  /*1ae0*/  BPT.TRAP 0x1 ;  /* 0x000000040000795c */ /* 0x000fe20000300000 */
.L_x_24:
[----:B-1----:R-:W-:Y:S05]  /*1af0*/  @P1 BRA `(.L_x_25) ;  /* 0x0000000000081947 */ /* 0x002fea0003800000 */
[----:B------:R-:W1:Y:S02]  /*1b00*/  SYNCS.PHASECHK.TRANS64.TRYWAIT P1, [R5+URZ], R4 ;  /* 0x00000004050075a7 */ /* 0x000e64000802017f */
[----:B-1----:R-:W-:Y:S05]  /*1b10*/  @!P1 BRA `(.L_x_26) ;  /* 0x000000a000489947 */ /* 0x002fea0003800000 */
.L_x_25:
[----:B------:R-:W-:Y:S01]  /*1b20*/  ULEA UR7, UR6, UR4, 0xb ;  /* 0x0000000406077291 */ /* 0x000fe2000f8e583f */
[----:B------:R-:W-:Y:S01]  /*1b30*/  WARPGROUP.ARRIVE ;  /* 0x00000000000079c5 */ /* 0x000fe20000000000 */
[----:B------:R-:W-:Y:S01]  /*1b40*/  ULEA UR12, UR6, UR5, 0xc ;  /* 0x00000005060c7291 */ /* 0x000fe2000f8e603f */
[----:B------:R-:W-:Y:S01]  /*1b50*/  UMOV UR9, 0x40000040 ;  /* 0x4000004000097882 */ /* 0x000fe20000000000 */
[----:B------:R-:W-:-:S03]  /*1b60*/  UMOV UR11, 0x40000040 ;  /* 0x40000040000b7882 */ /* 0x000fc60000000000 */
[----:B------:R-:W-:Y:S02]  /*1b70*/  UMOV UR8, UR7 ;  /* 0x0000000700087c82 */ /* 0x000fe40008000000 */
[----:B------:R-:W-:Y:S02]  /*1b80*/  UMOV UR10, UR12 ;  /* 0x0000000c000a7c82 */ /* 0x000fe40008000000 */
[----:B------:R-:W-:Y:S01]  /*1b90*/  HGMMA.64x256x16.F32 R24, gdesc[UR8], R24, gsb0 ;  /* 0x03e00000081879f0 */ /* 0x000fe20008000818 */
        /* <DEDUP_REMOVED lines=58> */
[----:B------:R-:W-:Y:S01]  /*1f40*/  BPT.TRAP 0x1 ;  /* 0x000000040000795c */ /* 0x000fe20000300000 */
.L_x_27:
[----:B------:R-:W-:-:S13]  /*1f50*/  ISETP.NE.AND P1, PT, R22, RZ, PT ;  /* 0x000000ff1600720c */ /* 0x000fda0003f25270 */
[----:B01----:R-:W-:-:S04]  /*1f60*/  @P1 IMAD R4, R3, 0x8, R6 ;  /* 0x0000000803041824 */ /* 0x003fc800078e0206 */
[----:B------:R-:W-:-:S05]  /*1f70*/  @P1 VIADD R5, R4, 0x10 ;  /* 0x0000001004051836 */ /* 0x000fca0000000000 */
[----:B------:R-:W-:-:S04]  /*1f80*/  @P1 PRMT R5, R152, 0x654, R5 ;  /* 0x0000065498051816 */ /* 0x000fc80000000005 */
[----:B------:R0:W-:Y:S01]  /*1f90*/  @P1 SYNCS.ARRIVE.TRANS64.RED.A1T0 RZ, [R5+URZ], RZ ;  /* 0x000000ff05ff19a7 */ /* 0x0001e2000810043f */
[----:B------:R-:W-:-:S13]  /*1fa0*/  ISETP.GT.U32.AND P1, PT, R19, 0x1, PT ;  /* 0x000000011300780c */ /* 0x000fda0003f24070 */
[----:B0-----:R-:W-:Y:S05]  /*1fb0*/  @P1 BRA `(.L_x_28) ;  /* 0x0000000000041947 */ /* 0x001fea0003800000 */
[----:B------:R-:W-:Y:S01]  /*1fc0*/  BPT.TRAP 0x1 ;  /* 0x000000040000795c */ /* 0x000fe20000300000 */
.L_x_28:
[----:B------:R-:W-:Y:S01]  /*1fd0*/  UIADD3 UR6, UR6, 0x1, URZ ;  /* 0x0000000106067890 */ /* 0x000fe2000fffe03f */
[C---:B------:R-:W-:Y:S01]  /*1fe0*/  ISETP.GT.AND P2, PT, R0.reuse, 0x1, PT ;  /* 0x000000010000780c */ /* 0x040fe20003f44270 */
[----:B------:R-:W-:Y:S02]  /*1ff0*/  VIADD R3, R3, 0x1 ;  /* 0x0000000103037836 */ /* 0x000fe40000000000 */
[----:B------:R-:W-:Y:S01]  /*2000*/  UISETP.NE.AND UP0, UPT, UR6, 0x2, UPT ;  /* 0x000000020600788c */ /* 0x000fe2000bf05270 */
[----:B------:R-:W-:Y:S02]  /*2010*/  VIADD R0, R0, 0xffffffff ;  /* 0xffffffff00007836 */ /* 0x000fe40000000000 */
[C---:B------:R-:W-:Y:S01]  /*2020*/  ISETP.NE.AND P1, PT, R3.reuse, 0x2, PT ;  /* 0x000000020300780c */ /* 0x040fe20003f25270 */
[----:B------:R-:W-:Y:S02]  /*2030*/  USEL UR7, URZ, 0x1, UP0 ;  /* 0x000000013f077887 */ /* 0x000fe40008000000 */
[----:B------:R-:W-:Y:S01]  /*2040*/  USEL UR6, UR6, URZ, UP0 ;  /* 0x0000003f06067287 */ /* 0x000fe20008000000 */
[----:B------:R-:W-:-:S03]  /*2050*/  SEL R3, R3, RZ, P1 ;  /* 0x000000ff03037207 */ /* 0x000fc60000800000 */
[----:B------:R-:W-:Y:S01]  /*2060*/  LOP3.LUT R7, R7, UR7, RZ, 0x3c, !PT ;  /* 0x0000000707077c12 */ /* 0x000fe2000f8e3cff */
[----:B------:R-:W-:Y:S07]  /*2070*/  @P2 BRA `(.L_x_29) ;  /* 0xfffffff8006c2947 */ /* 0x000fee000383ffff */
.L_x_22:
[----:B------:R-:W2:Y:S02]  /*2080*/  LDC R0, c[0x0][0x28c] ;  /* 0x0000a300ff007b82 */ /* 0x000ea40000000800 */
[----:B--2---:R-:W-:-:S13]  /*2090*/  ISETP.GE.AND P1, PT, R0, 0x1, PT ;  /* 0x000000010000780c */ /* 0x004fda0003f26270 */
[----:B------:R-:W-:Y:S05]  /*20a0*/  @!P1 BRA `(.L_x_30) ;  /* 0x0000000000409947 */ /* 0x000fea0003800000 */
[----:B------:R-:W-:Y:S05]  /*20b0*/  @!P0 BRA `(.L_x_31) ;  /* 0x0000000000048947 */ /* 0x000fea0003800000 */
[----:B------:R-:W-:Y:S01]  /*20c0*/  BPT.TRAP 0x1 ;  /* 0x000000040000795c */ /* 0x000fe20000300000 */
.L_x_31:
[----:B------:R-:W-:Y:S01]  /*20d0*/  ISETP.NE.AND P0, PT, R22, RZ, PT ;  /* 0x000000ff1600720c */ /* 0x000fe20003f05270 */
[----:B------:R-:W-:-:S12]  /*20e0*/  UISETP.LT.AND UP1, UPT, UR40, 0x1, UPT ;  /* 0x000000012800788c */ /* 0x000fd8000bf21270 */
[----:B------:R-:W-:-:S05]  /*20f0*/  VOTEU.ANY UP0, P0 ;  /* 0x00000000003f7886 */ /* 0x000fca0000000100 */
[----:B------:R-:W-:-:S04]  /*2100*/  @UP0 USEL UR4, UR40, 0x1, UP1 ;  /* 0x0000000128040887 */ /* 0x000fc80008800000 */
[----:B------:R-:W-:-:S06]  /*2110*/  @UP0 UIADD3 UR4, UR39, UR40, -UR4 ;  /* 0x0000002827040290 */ /* 0x000fcc000fffe804 */
[----:B------:R-:W-:-:S04]  /*2120*/  IMAD.U32 R0, RZ, RZ, UR4 ;  /* 0x00000004ff007e24 */ /* 0x000fc8000f8e00ff */
[----:B------:R-:W-:-:S05]  /*2130*/  @P0 IMAD.SHL.U32 R0, R0, 0x8, RZ ;  /* 0x0000000800000824 */ /* 0x000fca00078e00ff */
[----:B------:R-:W-:-:S04]  /*2140*/  @P0 LOP3.LUT R0, R0, 0x8, RZ, 0xc0, !PT ;  /* 0x0000000800000812 */ /* 0x000fc800078ec0ff */
[----:B------:R-:W-:-:S04]  /*2150*/  @P0 IADD3 R3, R6, 0x10, R0 ;  /* 0x0000001006030810 */ /* 0x000fc80007ffe000 */
[----:B------:R-:W-:-:S04]  /*2160*/  @P0 PRMT R3, R152, 0x654, R3 ;  /* 0x0000065498030816 */ /* 0x000fc80000000003 */
[----:B------:R2:W-:Y:S01]  /*2170*/  @P0 SYNCS.ARRIVE.TRANS64.RED.A1T0 RZ, [R3+URZ], RZ ;  /* 0x000000ff03ff09a7 */ /* 0x0005e2000810043f */
[----:B------:R-:W-:-:S13]  /*2180*/  ISETP.GT.U32.AND P0, PT, R19, 0x1, PT ;  /* 0x000000011300780c */ /* 0x000fda0003f04070 */
[----:B--2---:R-:W-:Y:S05]  /*2190*/  @P0 BRA `(.L_x_30) ;  /* 0x0000000000040947 */ /* 0x004fea0003800000 */
[----:B------:R-:W-:Y:S01]  /*21a0*/  BPT.TRAP 0x1 ;  /* 0x000000040000795c */ /* 0x000fe20000300000 */
.L_x_30:
[----:B------:R-:W2:Y:S01]  /*21b0*/  LDC R6, c[0x0][0x288] ;  /* 0x0000a200ff067b82 */ /* 0x000ea20000000800 */
[--C-:B------:R-:W-:Y:S01]  /*21c0*/  SHF.R.U32.HI R0, RZ, 0x2, R18.reuse ;  /* 0x00000002ff007819 */ /* 0x100fe20000011612 */
[----:B------:R-:W-:Y:S01]  /*21d0*/  UIADD3 UR39, UR40, UR39, URZ ;  /* 0x0000002728277290 */ /* 0x000fe2000fffe03f */
[----:B01----:R-:W-:Y:S01]  /*21e0*/  SHF.R.U32.HI R5, RZ, 0x7, R18 ;  /* 0x00000007ff057819 */ /* 0x003fe20000011612 */
[----:B------:R-:W-:Y:S01]  /*21f0*/  ULDC UR8, c[0x0][0x284] ;  /* 0x0000a10000087ab9 */ /* 0x000fe20000000800 */
[----:B------:R-:W-:Y:S01]  /*2200*/  LOP3.LUT R4, R18, 0x60, RZ, 0xc0, !PT ;  /* 0x0000006012047812 */ /* 0x000fe200078ec0ff */
[----:B------:R-:W-:Y:S01]  /*2210*/  USHF.R.U32.HI UR4, URZ, 0x1, UR39 ;  /* 0x000000013f047899 */ /* 0x000fe20008011627 */
[----:B------:R-:W-:Y:S01]  /*2220*/  LOP3.LUT R3, R0, 0x7, RZ, 0xc0, !PT ;  /* 0x0000000700037812 */ /* 0x000fe200078ec0ff */
[----:B------:R-:W-:Y:S01]  /*2230*/  UISETP.GT.U32.AND UP1, UPT, UR39, 0x1, UPT ;  /* 0x000000012700788c */ /* 0x000fe2000bf24070 */
[----:B------:R-:W-:Y:S01]  /*2240*/  LOP3.LUT R0, R5, 0x1, RZ, 0xc0, !PT ;  /* 0x0000000105007812 */ /* 0x000fe200078ec0ff */
[----:B------:R-:W-:Y:S01]  /*2250*/  ULOP3.LUT UR4, UR4, 0x1, URZ, 0xc0, !UPT ;  /* 0x0000000104047892 */ /* 0x000fe2000f8ec03f */
[----:B------:R-:W-:Y:S01]  /*2260*/  SHF.R.U32.HI R10, RZ, 0x1, R4 ;  /* 0x00000001ff0a7819 */ /* 0x000fe20000011604 */
[----:B------:R-:W-:Y:S01]  /*2270*/  IMAD.SHL.U32 R4, R18, 0x2, RZ ;  /* 0x0000000212047824 */ /* 0x000fe200078e00ff */
[----:B------:R-:W-:Y:S01]  /*2280*/  SHF.R.S32.HI R21, RZ, 0x1f, R23 ;  /* 0x0000001fff157819 */ /* 0x000fe20000011417 */
[----:B------:R-:W-:Y:S01]  /*2290*/  IMAD.SHL.U32 R8, R0, 0x40, RZ ;  /* 0x0000004000087824 */ /* 0x000fe200078e00ff */
[--C-:B------:R-:W-:Y:S01]  /*22a0*/  IADD3 R5, RZ, -R10, -R3.reuse ;  /* 0x8000000aff057210 */ /* 0x100fe20007ffe803 */
[----:B------:R-:W-:Y:S01]  /*22b0*/  UISETP.NE.U32.AND UP0, UPT, UR4, 0x1, UPT ;  /* 0x000000010400788c */ /* 0x000fe2000bf05070 */
[----:B------:R-:W-:Y:S01]  /*22c0*/  LOP3.LUT R4, R4, 0x6, RZ, 0xc0, !PT ;  /* 0x0000000604047812 */ /* 0x000fe200078ec0ff */
[----:B------:R-:W-:Y:S01]  /*22d0*/  ULDC.64 UR6, c[0x0][0x5d0] ;  /* 0x0001740000067ab9 */ /* 0x000fe20000000a00 */
[----:B------:R-:W-:Y:S01]  /*22e0*/  LOP3.LUT R3, R8, 0x40, R3, 0xe2, !PT ;  /* 0x0000004008037812 */ /* 0x000fe200078ee203 */
[----:B------:R-:W-:Y:S01]  /*22f0*/  IMAD R11, R0, -0x40, R5 ;  /* 0xffffffc0000b7824 */ /* 0x000fe200078e0205 */
[----:B------:R-:W-:Y:S01]  /*2300*/  LOP3.LUT R0, R18, 0x3, RZ, 0xc0, !PT ;  /* 0x0000000312007812 */ /* 0x000fe200078ec0ff */
[----:B------:R-:W-:Y:S01]  /*2310*/  UISETP.LT.U32.AND UP1, UPT, UR40, 0x2, UP1 ;  /* 0x000000022800788c */ /* 0x000fe20008f21070 */
[----:B------:R-:W-:Y:S01]  /*2320*/  PRMT R8, R4, 0x6540, R153 ;  /* 0x0000654004087816 */ /* 0x000fe20000000099 */
[----:B------:R-:W-:Y:S01]  /*2330*/  IMAD.SHL.U32 R153, R153, 0x100, RZ ;  /* 0x0000010099997824 */ /* 0x000fe200078e00ff */
[----:B------:R-:W-:Y:S01]  /*2340*/  UISETP.GT.U32.AND UP0, UPT, UR40, 0x1, !UP0 ;  /* 0x000000012800788c */ /* 0x000fe2000c704070 */
[----:B--2---:R-:W-:Y:S01]  /*2350*/  IMAD R12, R0, -0x2, R6 ;  /* 0xfffffffe000c7824 */ /* 0x004fe200078e0206 */
[----:B------:R-:W-:Y:S01]  /*2360*/  SHF.R.S32.HI R9, RZ, 0x1f, R8 ;  /* 0x0000001fff097819 */ /* 0x000fe20000011408 */
[C---:B------:R-:W-:Y:S01]  /*2370*/  IMAD.SHL.U32 R0, R154.reuse, 0x80, RZ ;  /* 0x000000809a007824 */ /* 0x040fe200078e00ff */
[----:B------:R-:W-:Y:S01]  /*2380*/  ISETP.GE.AND P0, PT, R153, R6, PT ;  /* 0x000000069900720c */ /* 0x000fe20003f06270 */
[----:B------:R-:W-:Y:S01]  /*2390*/  IMAD R4, R21, UR6, RZ ;  /* 0x0000000615047c24 */ /* 0x000fe2000f8e02ff */
[----:B------:R-:W-:Y:S01]  /*23a0*/  USEL UR5, URZ, 0x1, !UP1 ;  /* 0x000000013f057887 */ /* 0x000fe2000c800000 */
[----:B------:R-:W-:Y:S01]  /*23b0*/  IMAD.WIDE R6, R154, 0x80, RZ ;  /* 0x000000809a067825 */ /* 0x000fe200078e02ff */
[C---:B------:R-:W-:Y:S01]  /*23c0*/  ISETP.GE.OR P0, PT, R0.reuse, UR8, P0 ;  /* 0x0000000800007c0c */ /* 0x040fe20008706670 */
[----:B------:R-:W-:Y:S01]  /*23d0*/  USEL UR4, URZ, 0x1, !UP0 ;  /* 0x000000013f047887 */ /* 0x000fe2000c000000 */
[----:B------:R-:W-:Y:S01]  /*23e0*/  IADD3 R0, -R0, UR8, R11 ;  /* 0x0000000800007c10 */ /* 0x000fe2000fffe10b */
[C---:B------:R-:W-:Y:S01]  /*23f0*/  IMAD R13, R23.reuse, UR7, R4 ;  /* 0x00000007170d7c24 */ /* 0x040fe2000f8e0204 */
[----:B------:R-:W-:Y:S01]  /*2400*/  ULOP3.LUT UR39, UR39, 0x1, URZ, 0xc0, !UPT ;  /* 0x0000000127277892 */ /* 0x000fe2000f8ec03f */
[----:B------:R-:W-:Y:S01]  /*2410*/  IMAD.WIDE.U32 R4, R23, UR6, R8 ;  /* 0x0000000617047c25 */ /* 0x000fe2000f8e0008 */
[----:B------:R-:W-:Y:S01]  /*2420*/  ULOP3.LUT UR38, UR4, UR38, UR5, 0x96, !UPT ;  /* 0x0000002604267292 */ /* 0x000fe2000f8e9605 */
[----:B------:R-:W-:-:S02]  /*2430*/  LOP3.LUT R169, R6, R3, R10, 0xfe, !PT ;  /* 0x0000000306a97212 */ /* 0x000fc400078efe0a */
[----:B------:R-:W-:Y:S02]  /*2440*/  IMAD.IADD R5, R5, 0x1, R13 ;  /* 0x0000000105057824 */ /* 0x000fe400078e020d */
[----:B------:R-:W-:Y:S02]  /*2450*/  IMAD.IADD R3, R12, 0x1, -R153 ;  /* 0x000000010c037824 */ /* 0x000fe400078e0a99 */
[----:B------:R-:W-:Y:S01]  /*2460*/  IMAD.MOV.U32 R154, RZ, RZ, -0x1 ;  /* 0xffffffffff9a7424 */ /* 0x000fe200078e00ff */
[----:B------:R-:W-:Y:S06]  /*2470*/  @P0 BRA `(.L_x_32) ;  /* 0x0000007800dc0947 */ /* 0x000fec0003800000 */
[----:B------:R-:W0:Y:S01]  /*2480*/  LDC.64 R10, c[0x0][0x5c8] ;  /* 0x00017200ff0a7b82 */ /* 0x000e220000000a00 */
[----:B-----5:R-:W-:Y:S01]  /*2490*/  FSETP.NEU.AND P0, PT, R156, RZ, PT ;  /* 0x000000ff9c00720b */ /* 0x020fe20003f0d000 */
[----:B------:R-:W-:Y:S01]  /*24a0*/  BSSY B0, `(.L_x_32) ;  /* 0x00007b4000007945 */ /* 0x000fe20003800000 */
[----:B------:R-:W-:-:S04]  /*24b0*/  ISETP.GT.AND P2, PT, R3, RZ, PT ;  /* 0x000000ff0300720c */ /* 0x000fc80003f44270 */
[----:B------:R-:W-:Y:S01]  /*24c0*/  ISETP.GT.AND P1, PT, R0, RZ, P2 ;  /* 0x000000ff0000720c */ /* 0x000fe20001724270 */
[-C--:B0-----:R-:W-:Y:S02]  /*24d0*/  IMAD R12, R7, R10.reuse, RZ ;  /* 0x0000000a070c7224 */ /* 0x081fe400078e02ff */
[----:B------:R-:W-:-:S04]  /*24e0*/  IMAD.WIDE.U32 R160, R169, R10, R4 ;  /* 0x0000000aa9a07225 */ /* 0x000fc800078e0004 */
[----:B------:R-:W-:-:S04]  /*24f0*/  IMAD R5, R169, R11, R12 ;  /* 0x0000000ba9057224 */ /* 0x000fc800078e020c */
[----:B------:R-:W-:Y:S01]  /*2500*/  IMAD.IADD R153, R161, 0x1, R5 ;  /* 0x00000001a1997824 */ /* 0x000fe200078e0205 */
[----:B------:R-:W-:Y:S06]  /*2510*/  @!P0 BRA `(.L_x_33) ;  /* 0x0000005400988947 */ /* 0x000fec0003800000 */
[----:B------:R-:W0:Y:S01]  /*2520*/  LDC.64 R14, c[0x0][0x5b8] ;  /* 0x00016e00ff0e7b82 */ /* 0x000e220000000a00 */
[----:B------:R-:W-:-:S07]  /*2530*/  ULDC.64 UR4, c[0x0][0x5c0] ;  /* 0x0001700000047ab9 */ /* 0x000fce0000000a00 */
[----:B------:R-:W1:Y:S08]  /*2540*/  LDC.64 R166, c[0x0][0x5b0] ;  /* 0x00016c00ffa67b82 */ /* 0x000e700000000a00 */
[----:B------:R-:W2:Y:S01]  /*2550*/  LDC.64 R12, c[0x0][0x5a8] ;  /* 0x00016a00ff0c7b82 */ /* 0x000ea20000000a00 */
[-C--:B0-----:R-:W-:Y:S02]  /*2560*/  IMAD R4, R21, R14.reuse, RZ ;  /* 0x0000000e15047224 */ /* 0x081fe400078e02ff */
[----:B------:R-:W-:-:S04]  /*2570*/  IMAD.WIDE.U32 R162, R23, R14, R8 ;  /* 0x0000000e17a27225 */ /* 0x000fc800078e0008 */
[----:B------:R-:W-:Y:S02]  /*2580*/  IMAD R161, R23, R15, R4 ;  /* 0x0000000f17a17224 */ /* 0x000fe400078e0204 */
[-C--:B-1----:R-:W-:Y:S02]  /*2590*/  IMAD R6, R7, R166.reuse, RZ ;  /* 0x000000a607067224 */ /* 0x082fe400078e02ff */
[----:B------:R-:W-:Y:S02]  /*25a0*/  IMAD.IADD R21, R163, 0x1, R161 ;  /* 0x00000001a3157824 */ /* 0x000fe400078e02a1 */
[----:B------:R-:W-:Y:S02]  /*25b0*/  IMAD.MOV.U32 R20, RZ, RZ, R162 ;  /* 0x000000ffff147224 */ /* 0x000fe400078e00a2 */
[C---:B------:R-:W-:Y:S02]  /*25c0*/  IMAD R165, R169.reuse, R167, R6 ;  /* 0x000000a7a9a57224 */ /* 0x040fe400078e0206 */
[----:B------:R-:W-:-:S04]  /*25d0*/  IMAD.WIDE.U32 R4, R169, R166, R20 ;  /* 0x000000a6a9047225 */ /* 0x000fc800078e0014 */
[----:B------:R-:W-:Y:S01]  /*25e0*/  IMAD.IADD R5, R5, 0x1, R165 ;  /* 0x0000000105057824 */ /* 0x000fe200078e02a5 */
[----:B--2---:R-:W-:-:S04]  /*25f0*/  LEA R6, P0, R4, R12, 0x1 ;  /* 0x0000000c04067211 */ /* 0x004fc800078008ff */
[----:B------:R-:W-:-:S05]  /*2600*/  LEA.HI.X R7, R4, R13, R5, 0x1, P0 ;  /* 0x0000000d04077211 */ /* 0x000fca00000f0c05 */
[----:B------:R0:W2:Y:S01]  /*2610*/  @P1 LDG.E.LTC128B.U16 R15, desc[UR36][R6.64] ;  /* 0x00000024060f1981 */ /* 0x0000a2000c1e1520 */
[----:B------:R-:W-:Y:S01]  /*2620*/  LEA R4, P0, R160, UR4, 0x1 ;  /* 0x00000004a0047c11 */ /* 0x000fe2000f8008ff */
[----:B------:R-:W-:Y:S01]  /*2630*/  IMAD.WIDE.U32 R158, R169, R166, R8 ;  /* 0x000000a6a99e7225 */ /* 0x000fe200078e0008 */
[----:B------:R-:W-:Y:S03]  /*2640*/  BSSY B1, `(.L_x_34) ;  /* 0x0000012000017945 */ /* 0x000fe60003800000 */
[----:B------:R-:W-:Y:S02]  /*2650*/  IMAD.IADD R159, R165, 0x1, R159 ;  /* 0x00000001a59f7824 */ /* 0x000fe400078e029f */
[----:B------:R-:W-:-:S04]  /*2660*/  IMAD.WIDE.U32 R158, R23, R14, R158 ;  /* 0x0000000e179e7225 */ /* 0x000fc800078e009e */
[----:B0-----:R-:W-:Y:S01]  /*2670*/  IMAD.IADD R7, R161, 0x1, R159 ;  /* 0x00000001a1077824 */ /* 0x001fe200078e029f */
[----:B------:R-:W-:Y:S02]  /*2680*/  LEA R6, P4, R158, R12, 0x1 ;  /* 0x0000000c9e067211 */ /* 0x000fe400078808ff */
[----:B------:R-:W-:Y:S02]  /*2690*/  SHF.L.U64.HI R159, R166, 0x3, R167 ;  /* 0x00000003a69f7819 */ /* 0x000fe400000102a7 */
[----:B------:R-:W-:Y:S01]  /*26a0*/  LEA.HI.X R7, R158, R13, R7, 0x1, P4 ;  /* 0x0000000d9e077211 */ /* 0x000fe200020f0c07 */
[----:B------:R-:W-:Y:S02]  /*26b0*/  IMAD.SHL.U32 R158, R166, 0x8, RZ ;  /* 0x00000008a69e7824 */ /* 0x000fe400078e00ff */
[----:B--2---:R-:W-:-:S05]  /*26c0*/  HADD2.F32 R5, -RZ, R15.H0_H0 ;  /* 0x2000000fff057230 */ /* 0x004fca0000004100 */
[----:B------:R-:W-:-:S04]  /*26d0*/  FMUL R5, R5, R156 ;  /* 0x0000009c05057220 */ /* 0x000fc80000400000 */
[----:B------:R-:W-:Y:S01]  /*26e0*/  FFMA R24, R24, R155, R5 ;  /* 0x0000009b18187223 */ /* 0x000fe20000000005 */
[----:B------:R-:W-:Y:S02]  /*26f0*/  LEA.HI.X R5, R160, UR5, R153, 0x1, P0 ;  /* 0x00000005a0057c11 */ /* 0x000fe400080f0c99 */
[----:B------:R-:W-:Y:S02]  /*2700*/  ISETP.GT.AND P0, PT, R3, 0x1, PT ;  /* 0x000000010300780c */ /* 0x000fe40003f04270 */
[----:B------:R-:W-:Y:S02]  /*2710*/  F2FP.F16.F32.PACK_AB R24, RZ, R24 ;  /* 0x00000018ff18723e */ /* 0x000fe400000000ff */
[----:B------:R-:W-:-:S03]  /*2720*/  ISETP.GT.AND P3, PT, R0, RZ, P0 ;  /* 0x000000ff0000720c */ /* 0x000fc60000764270 */
[----:B------:R0:W-:Y:S10]  /*2730*/  @P1 STG.E.U16 desc[UR36][R4.64], R24 ;  /* 0x0000001804001986 */ /* 0x0001f4000c101524 */
[----:B------:R-:W-:Y:S05]  /*2740*/  @!P3 BRA `(.L_x_35) ;  /* 0x000000000004b947 */ /* 0x000fea0003800000 */
[----:B------:R1:W5:Y:S02]  /*2750*/  LDG.E.LTC128B.U16 R15, desc[UR36][R6.64+0x2] ;  /* 0x00000224060f7981 */ /* 0x000364000c1e1520 */
.L_x_35:
[----:B------:R-:W-:Y:S05]  /*2760*/  BSYNC B1 ;  /* 0x0000000000017941 */ /* 0x000fea0003800000 */
.L_x_34:
[----:B-----5:R-:W-:Y:S01]  /*2770*/  HADD2.F32 R153, -RZ, R15.H0_H0 ;  /* 0x2000000fff997230 */ /* 0x020fe20000004100 */
[----:B------:R-:W-:Y:S01]  /*2780*/  ISETP.GT.AND P2, PT, R0, 0x8, P2 ;  /* 0x000000080000780c */ /* 0x000fe20001744270 */
[----:B------:R-:W-:Y:S01]  /*2790*/  IMAD.WIDE.U32 R158, R169, R166, R158 ;  /* 0x000000a6a99e7225 */ /* 0x000fe200078e009e */
[----:B0-----:R-:W-:-:S03]  /*27a0*/  PRMT R24, R15, 0x7610, R24 ;  /* 0x000076100f187816 */ /* 0x001fc60000000018 */
[----:B------:R-:W-:Y:S01]  /*27b0*/  FMUL R20, R153, R156 ;  /* 0x0000009c99147220 */ /* 0x000fe20000400000 */
[----:B------:R-:W-:Y:S01]  /*27c0*/  IMAD.IADD R165, R165, 0x1, R159 ;  /* 0x00000001a5a57824 */ /* 0x000fe200078e029f */
[----:B------:R-:W-:Y:S02]  /*27d0*/  IADD3 R162, P1, R162, R158, RZ ;  /* 0x0000009ea2a27210 */ /* 0x000fe40007f3e0ff */
[----:B------:R-:W-:-:S03]  /*27e0*/  FFMA R25, R25, R155, R20 ;  /* 0x0000009b19197223 */ /* 0x000fc60000000014 */
[----:B------:R-:W-:Y:S01]  /*27f0*/  IMAD.X R21, R165, 0x1, R21, P1 ;  /* 0x00000001a5157824 */ /* 0x000fe200008e0615 */
[C---:B------:R-:W-:Y:S02]  /*2800*/  LEA R20, P1, R162.reuse, R12, 0x1 ;  /* 0x0000000ca2147211 */ /* 0x040fe400078208ff */
[----:B------:R-:W-:Y:S02]  /*2810*/  F2FP.F16.F32.PACK_AB R25, RZ, R25 ;  /* 0x00000019ff19723e */ /* 0x000fe400000000ff */
[----:B------:R-:W-:Y:S02]  /*2820*/  LEA.HI.X R21, R162, R13, R21, 0x1, P1 ;  /* 0x0000000da2157211 */ /* 0x000fe400008f0c15 */
[----:B------:R-:W-:-:S05]  /*2830*/  PRMT R153, R25, 0x7610, R153 ;  /* 0x0000761019997816 */ /* 0x000fca0000000099 */
[----:B------:R0:W-:Y:S04]  /*2840*/  @P3 STG.E.U16 desc[UR36][R4.64+0x2], R153 ;  /* 0x0000029904003986 */ /* 0x0001e8000c101524 */
[----:B------:R-:W2:Y:S01]  /*2850*/  @P2 LDG.E.LTC128B.U16 R24, desc[UR36][R20.64] ;  /* 0x0000002414182981 */ /* 0x000ea2000c1e1520 */
[----:B------:R-:W-:Y:S01]  /*2860*/  IADD3 R8, P1, R8, R158, RZ ;  /* 0x0000009e08087210 */ /* 0x000fe20007f3e0ff */
[----:B------:R-:W-:Y:S01]  /*2870*/  BSSY B1, `(.L_x_36) ;  /* 0x0000011000017945 */ /* 0x000fe20003800000 */
[----:B------:R-:W-:Y:S02]  /*2880*/  SHF.L.U64.HI R11, R10, 0x4, R11 ;  /* 0x000000040a0b7819 */ /* 0x000fe4000001020b */
[----:B------:R-:W-:Y:S01]  /*2890*/  ISETP.GT.AND P0, PT, R0, 0x8, P0 ;  /* 0x000000080000780c */ /* 0x000fe20000704270 */
[----:B------:R-:W-:Y:S01]  /*28a0*/  IMAD.X R9, R9, 0x1, R165, P1 ;  /* 0x0000000109097824 */ /* 0x000fe200008e06a5 */
[----:B------:R-:W-:-:S05]  /*28b0*/  LEA R10, P1, R10, R4, 0x4 ;  /* 0x000000040a0a7211 */ /* 0x000fca00078220ff */
[----:B------:R-:W-:Y:S02]  /*28c0*/  IMAD.X R11, R11, 0x1, R5, P1 ;  /* 0x000000010b0b7824 */ /* 0x000fe400008e0605 */
[----:B--2---:R-:W-:-:S05]  /*28d0*/  HADD2.F32 R15, -RZ, R24.H0_H0 ;  /* 0x20000018ff0f7230 */ /* 0x004fca0000004100 */
[----:B------:R-:W-:Y:S01]  /*28e0*/  FMUL R25, R15, R156 ;  /* 0x0000009c0f197220 */ /* 0x000fe20000400000 */
[----:B------:R-:W-:-:S04]  /*28f0*/  IMAD.WIDE.U32 R14, R23, R14, R8 ;  /* 0x0000000e170e7225 */ /* 0x000fc800078e0008 */
[----:B------:R-:W-:Y:S01]  /*2900*/  FFMA R25, R26, R155, R25 ;  /* 0x0000009b1a197223 */ /* 0x000fe20000000019 */
[----:B------:R-:W-:Y:S01]  /*2910*/  IMAD.IADD R9, R161, 0x1, R15 ;  /* 0x00000001a1097824 */ /* 0x000fe200078e020f */
[----:B------:R-:W-:-:S03]  /*2920*/  LEA R8, P3, R14, R12, 0x1 ;  /* 0x0000000c0e087211 */ /* 0x000fc600078608ff */
[----:B------:R-:W-:Y:S02]  /*2930*/  F2FP.F16.F32.PACK_AB R25, RZ, R25 ;  /* 0x00000019ff19723e */ /* 0x000fe400000000ff */
[----:B------:R-:W-:-:S03]  /*2940*/  LEA.HI.X R9, R14, R13, R9, 0x1, P3 ;  /* 0x0000000d0e097211 */ /* 0x000fc600018f0c09 */
[----:B------:R0:W-:Y:S01]  /*2950*/  @P2 STG.E.U16 desc[UR36][R10.64], R25 ;  /* 0x000000190a002986 */ /* 0x0001e2000c101524 */
[----:B------:R-:W-:Y:S05]  /*2960*/  @!P0 BRA `(.L_x_37) ;  /* 0x0000000000048947 */ /* 0x000fea0003800000 */
[----:B------:R2:W5:Y:S02]  /*2970*/  LDG.E.LTC128B.U16 R24, desc[UR36][R8.64+0x2] ;  /* 0x0000022408187981 */ /* 0x000564000c1e1520 */
.L_x_37:
[----:B------:R-:W-:Y:S05]  /*2980*/  BSYNC B1 ;  /* 0x0000000000017941 */ /* 0x000fea0003800000 */
.L_x_36:
[----:B-----5:R-:W-:Y:S01]  /*2990*/  HADD2.F32 R13, -RZ, R24.H0_H0 ;  /* 0x20000018ff0d7230 */ /* 0x020fe20000004100 */
[----:B------:R-:W-:Y:S01]  /*29a0*/  ISETP.GT.AND P1, PT, R3, 0x8, PT ;  /* 0x000000080300780c */ /* 0x000fe20003f24270 */
[----:B------:R-:W-:Y:S03]  /*29b0*/  BSSY B1, `(.L_x_38) ;  /* 0x0000008000017945 */ /* 0x000fe60003800000 */
[----:B------:R-:W-:Y:S01]  /*29c0*/  FMUL R12, R13, R156 ;  /* 0x0000009c0d0c7220 */ /* 0x000fe20000400000 */
[----:B------:R-:W-:-:S03]  /*29d0*/  ISETP.GT.AND P2, PT, R0, RZ, P1 ;  /* 0x000000ff0000720c */ /* 0x000fc60000f44270 */
[----:B------:R-:W-:-:S05]  /*29e0*/  FFMA R12, R27, R155, R12 ;  /* 0x0000009b1b0c7223 */ /* 0x000fca000000000c */
[----:B------:R-:W-:-:S05]  /*29f0*/  F2FP.F16.F32.PACK_AB R12, RZ, R12 ;  /* 0x0000000cff0c723e */ /* 0x000fca00000000ff */
[----:B------:R3:W-:Y:S01]  /*2a00*/  @P0 STG.E.U16 desc[UR36][R10.64+0x2], R12 ;  /* 0x0000020c0a000986 */ /* 0x0007e2000c101524 */
[----:B------:R-:W-:Y:S05]  /*2a10*/  @!P2 BRA `(.L_x_39) ;  /* 0x000000000004a947 */ /* 0x000fea0003800000 */
[----:B------:R4:W5:Y:S02]  /*2a20*/  LDG.E.LTC128B.U16 R24, desc[UR36][R6.64+0x10] ;  /* 0x0000102406187981 */ /* 0x000964000c1e1520 */
.L_x_39:
[----:B------:R-:W-:Y:S05]  /*2a30*/  BSYNC B1 ;  /* 0x0000000000017941 */ /* 0x000fea0003800000 */
.L_x_38:
        /* <DEDUP_REMOVED lines=10> */
.L_x_41:
[----:B------:R-:W-:Y:S05]  /*2ae0*/  BSYNC B1 ;  /* 0x0000000000017941 */ /* 0x000fea0003800000 */
.L_x_40:
[----:B0----5:R-:W-:Y:S01]  /*2af0*/  HADD2.F32 R13, -RZ, R24.H0_H0 ;  /* 0x20000018ff0d7230 */ /* 0x021fe20000004100 */
[----:B------:R-:W-:Y:S01]  /*2b00*/  ISETP.GT.AND P1, PT, R0, 0x8, P1 ;  /* 0x000000080000780c */ /* 0x000fe20000f24270 */
[----:B------:R-:W-:Y:S03]  /*2b10*/  BSSY B1, `(.L_x_42) ;  /* 0x0000007000017945 */ /* 0x000fe60003800000 */
[----:B---3--:R-:W-:-:S04]  /*2b20*/  FMUL R12, R13, R156 ;  /* 0x0000009c0d0c7220 */ /* 0x008fc80000400000 */
[----:B------:R-:W-:-:S05]  /*2b30*/  FFMA R12, R29, R155, R12 ;  /* 0x0000009b1d0c7223 */ /* 0x000fca000000000c */
[----:B------:R-:W-:-:S05]  /*2b40*/  F2FP.F16.F32.PACK_AB R12, RZ, R12 ;  /* 0x0000000cff0c723e */ /* 0x000fca00000000ff */
[----:B------:R0:W-:Y:S01]  /*2b50*/  @P3 STG.E.U16 desc[UR36][R4.64+0x12], R12 ;  /* 0x0000120c04003986 */ /* 0x0001e2000c101524 */
[----:B------:R-:W-:Y:S05]  /*2b60*/  @!P1 BRA `(.L_x_43) ;  /* 0x0000000000049947 */ /* 0x000fea0003800000 */
[----:B------:R3:W5:Y:S02]  /*2b70*/  LDG.E.LTC128B.U16 R24, desc[UR36][R8.64+0x10] ;  /* 0x0000102408187981 */ /* 0x000764000c1e1520 */
.L_x_43:
[----:B------:R-:W-:Y:S05]  /*2b80*/  BSYNC B1 ;  /* 0x0000000000017941 */ /* 0x000fea0003800000 */
.L_x_42:
[----:B-----5:R-:W-:Y:S01]  /*2b90*/  HADD2.F32 R13, -RZ, R24.H0_H0 ;  /* 0x20000018ff0d7230 */ /* 0x020fe20000004100 */
[----:B------:R-:W-:Y:S01]  /*2ba0*/  ISETP.GT.AND P0, PT, R0, 0x8, P0 ;  /* 0x000000080000780c */ /* 0x000fe20000704270 */
[----:B------:R-:W-:Y:S03]  /*2bb0*/  BSSY B1, `(.L_x_44) ;  /* 0x0000007000017945 */ /* 0x000fe60003800000 */
[----:B------:R-:W-:-:S04]  /*2bc0*/  FMUL R13, R13, R156 ;  /* 0x0000009c0d0d7220 */ /* 0x000fc80000400000 */
[----:B------:R-:W-:-:S05]  /*2bd0*/  FFMA R13, R30, R155, R13 ;  /* 0x0000009b1e0d7223 */ /* 0x000fca000000000d */
[----:B------:R-:W-:-:S05]  /*2be0*/  F2FP.F16.F32.PACK_AB R13, RZ, R13 ;  /* 0x0000000dff0d723e */ /* 0x000fca00000000ff */
[----:B------:R0:W-:Y:S01]  /*2bf0*/  @P1 STG.E.U16 desc[UR36][R10.64+0x10], R13 ;  /* 0x0000100d0a001986 */ /* 0x0001e2000c101524 */
[----:B------:R-:W-:Y:S05]  /*2c00*/  @!P0 BRA `(.L_x_45) ;  /* 0x0000000000048947 */ /* 0x000fea0003800000 */
[----:B------:R0:W5:Y:S02]  /*2c10*/  LDG.E.LTC128B.U16 R24, desc[UR36][R8.64+0x12] ;  /* 0x0000122408187981 */ /* 0x000164000c1e1520 */
.L_x_45:
[----:B------:R-:W-:Y:S05]  /*2c20*/  BSYNC B1 ;  /* 0x0000000000017941 */ /* 0x000fea0003800000 */
.L_x_44:
[----:B0----5:R-:W-:Y:S01]  /*2c30*/  HADD2.F32 R13, -RZ, R24.H0_H0 ;  /* 0x20000018ff0d7230 */ /* 0x021fe20000004100 */
        /* <DEDUP_REMOVED lines=9> */
.L_x_47:
[----:B------:R-:W-:Y:S05]  /*2cd0*/  BSYNC B1 ;  /* 0x0000000000017941 */ /* 0x000fea0003800000 */
.L_x_46:
        /* <DEDUP_REMOVED lines=10> */
.L_x_49:
[----:B------:R-:W-:Y:S05]  /*2d80*/  BSYNC B1 ;  /* 0x0000000000017941 */ /* 0x000fea0003800000 */
.L_x_48:
[----:B0----5:R-:W-:Y:S01]  /*2d90*/  HADD2.F32 R13, -RZ, R24.H0_H0 ;  /* 0x20000018ff0d7230 */ /* 0x021fe20000004100 */
        /* <DEDUP_REMOVED lines=8> */
.L_x_51:
[----:B------:R-:W-:Y:S05]  /*2e20*/  BSYNC B1 ;  /* 0x0000000000017941 */ /* 0x000fea0003800000 */
.L_x_50:
        /* <DEDUP_REMOVED lines=9> */
.L_x_53:
[----:B------:R-:W-:Y:S05]  /*2ec0*/  BSYNC B1 ;  /* 0x0000000000017941 */ /* 0x000fea0003800000 */
.L_x_52:
        /* <DEDUP_REMOVED lines=10> */
.L_x_55:
[----:B------:R-:W-:Y:S05]  /*2f70*/  BSYNC B1 ;  /* 0x0000000000017941 */ /* 0x000fea0003800000 */
.L_x_54:
        /* <DEDUP_REMOVED lines=10> */
.L_x_57:
[----:B------:R-:W-:Y:S05]  /*3020*/  BSYNC B1 ;  /* 0x0000000000017941 */ /* 0x000fea0003800000 */
.L_x_56:
        /* <DEDUP_REMOVED lines=9> */
.L_x_59:
[----:B------:R-:W-:Y:S05]  /*30c0*/  BSYNC B1 ;  /* 0x0000000000017941 */ /* 0x000fea0003800000 */
.L_x_58:
        /* <DEDUP_REMOVED lines=9> */
.L_x_61:
[----:B------:R-:W-:Y:S05]  /*3160*/  BSYNC B1 ;  /* 0x0000000000017941 */ /* 0x000fea0003800000 */
.L_x_60:
        /* <DEDUP_REMOVED lines=10> */
.L_x_63:
[----:B------:R-:W-:Y:S05]  /*3210*/  BSYNC B1 ;  /* 0x0000000000017941 */ /* 0x000fea0003800000 */
.L_x_62:
        /* <DEDUP_REMOVED lines=10> */
.L_x_65:
[----:B------:R-:W-:Y:S05]  /*32c0*/  BSYNC B1 ;  /* 0x0000000000017941 */ /* 0x000fea0003800000 */
.L_x_64:
        /* <DEDUP_REMOVED lines=9> */
.L_x_67:
[----:B------:R-:W-:Y:S05]  /*3360*/  BSYNC B1 ;  /* 0x0000000000017941 */ /* 0x000fea0003800000 */
.L_x_66:
        /* <DEDUP_REMOVED lines=9> */
.L_x_69:
[----:B------:R-:W-:Y:S05]  /*3400*/  BSYNC B1 ;  /* 0x0000000000017941 */ /* 0x000fea0003800000 */
.L_x_68:
        /* <DEDUP_REMOVED lines=10> */
.L_x_71:
[----:B------:R-:W-:Y:S05]  /*34b0*/  BSYNC B1 ;  /* 0x0000000000017941 */ /* 0x000fea0003800000 */
.L_x_70:
        /* <DEDUP_REMOVED lines=10> */
.L_x_73:
[----:B------:R-:W-:Y:S05]  /*3560*/  BSYNC B1 ;  /* 0x0000000000017941 */ /* 0x000fea0003800000 */
.L_x_72:
        /* <DEDUP_REMOVED lines=9> */
.L_x_75:
[----:B------:R-:W-:Y:S05]  /*3600*/  BSYNC B1 ;  /* 0x0000000000017941 */ /* 0x000fea0003800000 */
.L_x_74:
        /* <DEDUP_REMOVED lines=9> */
.L_x_77:
[----:B------:R-:W-:Y:S05]  /*36a0*/  BSYNC B1 ;  /* 0x0000000000017941 */ /* 0x000fea0003800000 */
.L_x_76:
        /* <DEDUP_REMOVED lines=10> */
.L_x_79:
[----:B------:R-:W-:Y:S05]  /*3750*/  BSYNC B1 ;  /* 0x0000000000017941 */ /* 0x000fea0003800000 */
.L_x_78:
        /* <DEDUP_REMOVED lines=10> */
.L_x_81:
[----:B------:R-:W-:Y:S05]  /*3800*/  BSYNC B1 ;  /* 0x0000000000017941 */ /* 0x000fea0003800000 */
.L_x_80:
        /* <DEDUP_REMOVED lines=9> */
.L_x_83:
[----:B------:R-:W-:Y:S05]  /*38a0*/  BSYNC B1 ;  /* 0x0000000000017941 */ /* 0x000fea0003800000 */
.L_x_82:
        /* <DEDUP_REMOVED lines=9> */
.L_x_85:
[----:B------:R-:W-:Y:S05]  /*3940*/  BSYNC B1 ;  /* 0x0000000000017941 */ /* 0x000fea0003800000 */
.L_x_84:
        /* <DEDUP_REMOVED lines=10> */
.L_x_87:
[----:B------:R-:W-:Y:S05]  /*39f0*/  BSYNC B1 ;  /* 0x0000000000017941 */ /* 0x000fea0003800000 */
.L_x_86:
        /* <DEDUP_REMOVED lines=10> */
.L_x_89:
[----:B------:R-:W-:Y:S05]  /*3aa0*/  BSYNC B1 ;  /* 0x0000000000017941 */ /* 0x000fea0003800000 */
.L_x_88:
        /* <DEDUP_REMOVED lines=9> */
.L_x_91:
[----:B------:R-:W-:Y:S05]  /*3b40*/  BSYNC B1 ;  /* 0x0000000000017941 */ /* 0x000fea0003800000 */
.L_x_90:
        /* <DEDUP_REMOVED lines=9> */
.L_x_93:
[----:B------:R-:W-:Y:S05]  /*3be0*/  BSYNC B1 ;  /* 0x0000000000017941 */ /* 0x000fea0003800000 */
.L_x_92:
        /* <DEDUP_REMOVED lines=10> */
.L_x_95:
[----:B------:R-:W-:Y:S05]  /*3c90*/  BSYNC B1 ;  /* 0x0000000000017941 */ /* 0x000fea0003800000 */
.L_x_94:
        /* <DEDUP_REMOVED lines=10> */
.L_x_97:
[----:B------:R-:W-:Y:S05]  /*3d40*/  BSYNC B1 ;  /* 0x0000000000017941 */ /* 0x000fea0003800000 */
.L_x_96:
        /* <DEDUP_REMOVED lines=9> */
.L_x_99:
[----:B------:R-:W-:Y:S05]  /*3de0*/  BSYNC B1 ;  /* 0x0000000000017941 */ /* 0x000fea0003800000 */
.L_x_98:
        /* <DEDUP_REMOVED lines=9> */
.L_x_101:
[----:B------:R-:W-:Y:S05]  /*3e80*/  BSYNC B1 ;  /* 0x0000000000017941 */ /* 0x000fea0003800000 */
.L_x_100:
        /* <DEDUP_REMOVED lines=10> */
.L_x_103:
[----:B------:R-:W-:Y:S05]  /*3f30*/  BSYNC B1 ;  /* 0x0000000000017941 */ /* 0x000fea0003800000 */
.L_x_102:
        /* <DEDUP_REMOVED lines=10> */
.L_x_105:
[----:B------:R-:W-:Y:S05]  /*3fe0*/  BSYNC B1 ;  /* 0x0000000000017941 */ /* 0x000fea0003800000 */
.L_x_104:
        /* <DEDUP_REMOVED lines=9> */
.L_x_107:
[----:B------:R-:W-:Y:S05]  /*4080*/  BSYNC B1 ;  /* 0x0000000000017941 */ /* 0x000fea0003800000 */
.L_x_106:
        /* <DEDUP_REMOVED lines=9> */
.L_x_109:
[----:B------:R-:W-:Y:S05]  /*4120*/  BSYNC B1 ;  /* 0x0000000000017941 */ /* 0x000fea0003800000 */
.L_x_108:
        /* <DEDUP_REMOVED lines=10> */
.L_x_111:
[----:B------:R-:W-:Y:S05]  /*41d0*/  BSYNC B1 ;  /* 0x0000000000017941 */ /* 0x000fea0003800000 */
.L_x_110:
        /* <DEDUP_REMOVED lines=10> */
.L_x_113:
[----:B------:R-:W-:Y:S05]  /*4280*/  BSYNC B1 ;  /* 0x0000000000017941 */ /* 0x000fea0003800000 */
.L_x_112:
        /* <DEDUP_REMOVED lines=9> */
.L_x_115:
[----:B------:R-:W-:Y:S05]  /*4320*/  BSYNC B1 ;  /* 0x0000000000017941 */ /* 0x000fea0003800000 */
.L_x_114:
        /* <DEDUP_REMOVED lines=9> */
.L_x_117:
[----:B------:R-:W-:Y:S05]  /*43c0*/  BSYNC B1 ;  /* 0x0000000000017941 */ /* 0x000fea0003800000 */
.L_x_116:
        /* <DEDUP_REMOVED lines=10> */
.L_x_119:
[----:B------:R-:W-:Y:S05]  /*4470*/  BSYNC B1 ;  /* 0x0000000000017941 */ /* 0x000fea0003800000 */
.L_x_118:
        /* <DEDUP_REMOVED lines=10> */
.L_x_121:
[----:B------:R-:W-:Y:S05]  /*4520*/  BSYNC B1 ;  /* 0x0000000000017941 */ /* 0x000fea0003800000 */
.L_x_120:
        /* <DEDUP_REMOVED lines=9> */
.L_x_123:
[----:B------:R-:W-:Y:S05]  /*45c0*/  BSYNC B1 ;  /* 0x0000000000017941 */ /* 0x000fea0003800000 */
.L_x_122:
        /* <DEDUP_REMOVED lines=9> */
.L_x_125:
[----:B------:R-:W-:Y:S05]  /*4660*/  BSYNC B1 ;  /* 0x0000000000017941 */ /* 0x000fea0003800000 */
.L_x_124:
        /* <DEDUP_REMOVED lines=10> */
.L_x_127:
[----:B------:R-:W-:Y:S05]  /*4710*/  BSYNC B1 ;  /* 0x0000000000017941 */ /* 0x000fea0003800000 */
.L_x_126:
        /* <DEDUP_REMOVED lines=10> */
.L_x_129:
[----:B------:R-:W-:Y:S05]  /*47c0*/  BSYNC B1 ;  /* 0x0000000000017941 */ /* 0x000fea0003800000 */
.L_x_128:
        /* <DEDUP_REMOVED lines=9> */
.L_x_131:
[----:B------:R-:W-:Y:S05]  /*4860*/  BSYNC B1 ;  /* 0x0000000000017941 */ /* 0x000fea0003800000 */
.L_x_130:
        /* <DEDUP_REMOVED lines=9> */
.L_x_133:
[----:B------:R-:W-:Y:S05]  /*4900*/  BSYNC B1 ;  /* 0x0000000000017941 */ /* 0x000fea0003800000 */
.L_x_132:
        /* <DEDUP_REMOVED lines=10> */
.L_x_135:
[----:B------:R-:W-:Y:S05]  /*49b0*/  BSYNC B1 ;  /* 0x0000000000017941 */ /* 0x000fea0003800000 */
.L_x_134:
        /* <DEDUP_REMOVED lines=10> */
.L_x_137:
[----:B------:R-:W-:Y:S05]  /*4a60*/  BSYNC B1 ;  /* 0x0000000000017941 */ /* 0x000fea0003800000 */
.L_x_136:
        /* <DEDUP_REMOVED lines=9> */
.L_x_139:
[----:B------:R-:W-:Y:S05]  /*4b00*/  BSYNC B1 ;  /* 0x0000000000017941 */ /* 0x000fea0003800000 */
.L_x_138:
        /* <DEDUP_REMOVED lines=9> */
.L_x_141:
[----:B------:R-:W-:Y:S05]  /*4ba0*/  BSYNC B1 ;  /* 0x0000000000017941 */ /* 0x000fea0003800000 */
.L_x_140:
        /* <DEDUP_REMOVED lines=10> */
.L_x_143:
[----:B------:R-:W-:Y:S05]  /*4c50*/  BSYNC B1 ;  /* 0x0000000000017941 */ /* 0x000fea0003800000 */
.L_x_142:
        /* <DEDUP_REMOVED lines=10> */
.L_x_145:
[----:B------:R-:W-:Y:S05]  /*4d00*/  BSYNC B1 ;  /* 0x0000000000017941 */ /* 0x000fea0003800000 */
.L_x_144:
        /* <DEDUP_REMOVED lines=9> */
.L_x_147:
[----:B------:R-:W-:Y:S05]  /*4da0*/  BSYNC B1 ;  /* 0x0000000000017941 */ /* 0x000fea0003800000 */
.L_x_146:
        /* <DEDUP_REMOVED lines=9> */
.L_x_149:
[----:B------:R-:W-:Y:S05]  /*4e40*/  BSYNC B1 ;  /* 0x0000000000017941 */ /* 0x000fea0003800000 */
.L_x_148:
        /* <DEDUP_REMOVED lines=10> */
.L_x_151:
[----:B------:R-:W-:Y:S05]  /*4ef0*/  BSYNC B1 ;  /* 0x0000000000017941 */ /* 0x000fea0003800000 */
.L_x_150:
        /* <DEDUP_REMOVED lines=10> */
.L_x_153:
[----:B------:R-:W-:Y:S05]  /*4fa0*/  BSYNC B1 ;  /* 0x0000000000017941 */ /* 0x000fea0003800000 */
.L_x_152:
        /* <DEDUP_REMOVED lines=9> */
.L_x_155:
[----:B------:R-:W-:Y:S05]  /*5040*/  BSYNC B1 ;  /* 0x0000000000017941 */ /* 0x000fea0003800000 */
.L_x_154:
        /* <DEDUP_REMOVED lines=9> */
.L_x_157:
[----:B------:R-:W-:Y:S05]  /*50e0*/  BSYNC B1 ;  /* 0x0000000000017941 */ /* 0x000fea0003800000 */
.L_x_156:
        /* <DEDUP_REMOVED lines=10> */
.L_x_159:
[----:B------:R-:W-:Y:S05]  /*5190*/  BSYNC B1 ;  /* 0x0000000000017941 */ /* 0x000fea0003800000 */
.L_x_158:
        /* <DEDUP_REMOVED lines=10> */
.L_x_161:
[----:B------:R-:W-:Y:S05]  /*5240*/  BSYNC B1 ;  /* 0x0000000000017941 */ /* 0x000fea0003800000 */
.L_x_160:
        /* <DEDUP_REMOVED lines=9> */
.L_x_163:
[----:B------:R-:W-:Y:S05]  /*52e0*/  BSYNC B1 ;  /* 0x0000000000017941 */ /* 0x000fea0003800000 */
.L_x_162:
        /* <DEDUP_REMOVED lines=9> */
.L_x_165:
[----:B------:R-:W-:Y:S05]  /*5380*/  BSYNC B1 ;  /* 0x0000000000017941 */ /* 0x000fea0003800000 */
.L_x_164:
        /* <DEDUP_REMOVED lines=10> */
.L_x_167:
[----:B------:R-:W-:Y:S05]  /*5430*/  BSYNC B1 ;  /* 0x0000000000017941 */ /* 0x000fea0003800000 */
.L_x_166:
        /* <DEDUP_REMOVED lines=10> */
.L_x_169:
[----:B------:R-:W-:Y:S05]  /*54e0*/  BSYNC B1 ;  /* 0x0000000000017941 */ /* 0x000fea0003800000 */
.L_x_168:
        /* <DEDUP_REMOVED lines=9> */
.L_x_171:
[----:B------:R-:W-:Y:S05]  /*5580*/  BSYNC B1 ;  /* 0x0000000000017941 */ /* 0x000fea0003800000 */
.L_x_170:
        /* <DEDUP_REMOVED lines=9> */
.L_x_173:
[----:B------:R-:W-:Y:S05]  /*5620*/  BSYNC B1 ;  /* 0x0000000000017941 */ /* 0x000fea0003800000 */
.L_x_172:
        /* <DEDUP_REMOVED lines=10> */
.L_x_175:
[----:B------:R-:W-:Y:S05]  /*56d0*/  BSYNC B1 ;  /* 0x0000000000017941 */ /* 0x000fea0003800000 */
.L_x_174:
        /* <DEDUP_REMOVED lines=10> */
.L_x_177:
[----:B------:R-:W-:Y:S05]  /*5780*/  BSYNC B1 ;  /* 0x0000000000017941 */ /* 0x000fea0003800000 */
.L_x_176:
        /* <DEDUP_REMOVED lines=9> */
.L_x_179:
[----:B------:R-:W-:Y:S05]  /*5820*/  BSYNC B1 ;  /* 0x0000000000017941 */ /* 0x000fea0003800000 */
.L_x_178:
        /* <DEDUP_REMOVED lines=9> */
.L_x_181:
[----:B------:R-:W-:Y:S05]  /*58c0*/  BSYNC B1 ;  /* 0x0000000000017941 */ /* 0x000fea0003800000 */
.L_x_180:
        /* <DEDUP_REMOVED lines=10> */
.L_x_183:
[----:B------:R-:W-:Y:S05]  /*5970*/  BSYNC B1 ;  /* 0x0000000000017941 */ /* 0x000fea0003800000 */
.L_x_182:
        /* <DEDUP_REMOVED lines=10> */
.L_x_185:
[----:B------:R-:W-:Y:S05]  /*5a20*/  BSYNC B1 ;  /* 0x0000000000017941 */ /* 0x000fea0003800000 */
.L_x_184:
        /* <DEDUP_REMOVED lines=9> */
.L_x_187:
[----:B------:R-:W-:Y:S05]  /*5ac0*/  BSYNC B1 ;  /* 0x0000000000017941 */ /* 0x000fea0003800000 */
.L_x_186:
        /* <DEDUP_REMOVED lines=9> */
.L_x_189:
[----:B------:R-:W-:Y:S05]  /*5b60*/  BSYNC B1 ;  /* 0x0000000000017941 */ /* 0x000fea0003800000 */
.L_x_188:
        /* <DEDUP_REMOVED lines=10> */
.L_x_191:
[----:B------:R-:W-:Y:S05]  /*5c10*/  BSYNC B1 ;  /* 0x0000000000017941 */ /* 0x000fea0003800000 */
.L_x_190:
        /* <DEDUP_REMOVED lines=10> */
.L_x_193:
[----:B------:R-:W-:Y:S05]  /*5cc0*/  BSYNC B1 ;  /* 0x0000000000017941 */ /* 0x000fea0003800000 */
.L_x_192:
        /* <DEDUP_REMOVED lines=9> */
.L_x_195:
[----:B------:R-:W-:Y:S05]  /*5d60*/  BSYNC B1 ;  /* 0x0000000000017941 */ /* 0x000fea0003800000 */
.L_x_194:
        /* <DEDUP_REMOVED lines=9> */
.L_x_197:
[----:B------:R-:W-:Y:S05]  /*5e00*/  BSYNC B1 ;  /* 0x0000000000017941 */ /* 0x000fea0003800000 */
.L_x_196:
        /* <DEDUP_REMOVED lines=10> */
.L_x_199:
[----:B------:R-:W-:Y:S05]  /*5eb0*/  BSYNC B1 ;  /* 0x0000000000017941 */ /* 0x000fea0003800000 */
.L_x_198:
        /* <DEDUP_REMOVED lines=10> */
.L_x_201:
[----:B------:R-:W-:Y:S05]  /*5f60*/  BSYNC B1 ;  /* 0x0000000000017941 */ /* 0x000fea0003800000 */
.L_x_200:
        /* <DEDUP_REMOVED lines=9> */
.L_x_203:
[----:B------:R-:W-:Y:S05]  /*6000*/  BSYNC B1 ;  /* 0x0000000000017941 */ /* 0x000fea0003800000 */
.L_x_202:
        /* <DEDUP_REMOVED lines=9> */
.L_x_205:
[----:B------:R-:W-:Y:S05]  /*60a0*/  BSYNC B1 ;  /* 0x0000000000017941 */ /* 0x000fea0003800000 */
.L_x_204:
        /* <DEDUP_REMOVED lines=10> */
.L_x_207:
[----:B------:R-:W-:Y:S05]  /*6150*/  BSYNC B1 ;  /* 0x0000000000017941 */ /* 0x000fea0003800000 */
.L_x_206:
        /* <DEDUP_REMOVED lines=10> */
.L_x_209:
[----:B------:R-:W-:Y:S05]  /*6200*/  BSYNC B1 ;  /* 0x0000000000017941 */ /* 0x000fea0003800000 */
.L_x_208:
        /* <DEDUP_REMOVED lines=9> */
.L_x_211:
[----:B------:R-:W-:Y:S05]  /*62a0*/  BSYNC B1 ;  /* 0x0000000000017941 */ /* 0x000fea0003800000 */
.L_x_210:
        /* <DEDUP_REMOVED lines=9> */
.L_x_213:
[----:B------:R-:W-:Y:S05]  /*6340*/  BSYNC B1 ;  /* 0x0000000000017941 */ /* 0x000fea0003800000 */
.L_x_212:
        /* <DEDUP_REMOVED lines=10> */
.L_x_215:
[----:B------:R-:W-:Y:S05]  /*63f0*/  BSYNC B1 ;  /* 0x0000000000017941 */ /* 0x000fea0003800000 */
.L_x_214:
        /* <DEDUP_REMOVED lines=10> */
.L_x_217:
[----:B------:R-:W-:Y:S05]  /*64a0*/  BSYNC B1 ;  /* 0x0000000000017941 */ /* 0x000fea0003800000 */
.L_x_216:
        /* <DEDUP_REMOVED lines=9> */
.L_x_219:
[----:B------:R-:W-:Y:S05]  /*6540*/  BSYNC B1 ;  /* 0x0000000000017941 */ /* 0x000fea0003800000 */
.L_x_218:
        /* <DEDUP_REMOVED lines=9> */
.L_x_221:
[----:B------:R-:W-:Y:S05]  /*65e0*/  BSYNC B1 ;  /* 0x0000000000017941 */ /* 0x000fea0003800000 */
.L_x_220:
        /* <DEDUP_REMOVED lines=10> */
.L_x_223:
[----:B------:R-:W-:Y:S05]  /*6690*/  BSYNC B1 ;  /* 0x0000000000017941 */ /* 0x000fea0003800000 */
.L_x_222:
        /* <DEDUP_REMOVED lines=10> */
.L_x_225:
[----:B------:R-:W-:Y:S05]  /*6740*/  BSYNC B1 ;  /* 0x0000000000017941 */ /* 0x000fea0003800000 */
.L_x_224:
        /* <DEDUP_REMOVED lines=9> */
.L_x_227:
[----:B------:R-:W-:Y:S05]  /*67e0*/  BSYNC B1 ;  /* 0x0000000000017941 */ /* 0x000fea0003800000 */
.L_x_226:
        /* <DEDUP_REMOVED lines=9> */
.L_x_229:
[----:B------:R-:W-:Y:S05]  /*6880*/  BSYNC B1 ;  /* 0x0000000000017941 */ /* 0x000fea0003800000 */
.L_x_228:
        /* <DEDUP_REMOVED lines=10> */
.L_x_231:
[----:B------:R-:W-:Y:S05]  /*6930*/  BSYNC B1 ;  /* 0x0000000000017941 */ /* 0x000fea0003800000 */
.L_x_230:
        /* <DEDUP_REMOVED lines=10> */
.L_x_233:
[----:B------:R-:W-:Y:S05]  /*69e0*/  BSYNC B1 ;  /* 0x0000000000017941 */ /* 0x000fea0003800000 */
.L_x_232:
        /* <DEDUP_REMOVED lines=9> */
.L_x_235:
[----:B------:R-:W-:Y:S05]  /*6a80*/  BSYNC B1 ;  /* 0x0000000000017941 */ /* 0x000fea0003800000 */
.L_x_234:
        /* <DEDUP_REMOVED lines=9> */
.L_x_237:
[----:B------:R-:W-:Y:S05]  /*6b20*/  BSYNC B1 ;  /* 0x0000000000017941 */ /* 0x000fea0003800000 */
.L_x_236:
        /* <DEDUP_REMOVED lines=10> */
.L_x_239:
[----:B------:R-:W-:Y:S05]  /*6bd0*/  BSYNC B1 ;  /* 0x0000000000017941 */ /* 0x000fea0003800000 */
.L_x_238:
        /* <DEDUP_REMOVED lines=10> */
.L_x_241:
[----:B------:R-:W-:Y:S05]  /*6c80*/  BSYNC B1 ;  /* 0x0000000000017941 */ /* 0x000fea0003800000 */
.L_x_240:
        /* <DEDUP_REMOVED lines=9> */
.L_x_243:
[----:B------:R-:W-:Y:S05]  /*6d20*/  BSYNC B1 ;  /* 0x0000000000017941 */ /* 0x000fea0003800000 */
.L_x_242:
        /* <DEDUP_REMOVED lines=9> */
.L_x_245:
[----:B------:R-:W-:Y:S05]  /*6dc0*/  BSYNC B1 ;  /* 0x0000000000017941 */ /* 0x000fea0003800000 */
.L_x_244:
        /* <DEDUP_REMOVED lines=10> */
.L_x_247:
[----:B------:R-:W-:Y:S05]  /*6e70*/  BSYNC B1 ;  /* 0x0000000000017941 */ /* 0x000fea0003800000 */
.L_x_246:
        /* <DEDUP_REMOVED lines=10> */
.L_x_249:
[----:B------:R-:W-:Y:S05]  /*6f20*/  BSYNC B1 ;  /* 0x0000000000017941 */ /* 0x000fea0003800000 */
.L_x_248:
        /* <DEDUP_REMOVED lines=9> */
.L_x_251:
[----:B------:R-:W-:Y:S05]  /*6fc0*/  BSYNC B1 ;  /* 0x0000000000017941 */ /* 0x000fea0003800000 */
.L_x_250:
        /* <DEDUP_REMOVED lines=9> */
.L_x_253:
[----:B------:R-:W-:Y:S05]  /*7060*/  BSYNC B1 ;  /* 0x0000000000017941 */ /* 0x000fea0003800000 */
.L_x_252:
        /* <DEDUP_REMOVED lines=10> */
.L_x_255:
[----:B------:R-:W-:Y:S05]  /*7110*/  BSYNC B1 ;  /* 0x0000000000017941 */ /* 0x000fea0003800000 */
.L_x_254:
        /* <DEDUP_REMOVED lines=10> */
.L_x_257:
[----:B------:R-:W-:Y:S05]  /*71c0*/  BSYNC B1 ;  /* 0x0000000000017941 */ /* 0x000fea0003800000 */
.L_x_256:
        /* <DEDUP_REMOVED lines=9> */
.L_x_259:
[----:B------:R-:W-:Y:S05]  /*7260*/  BSYNC B1 ;  /* 0x0000000000017941 */ /* 0x000fea0003800000 */
.L_x_258:
        /* <DEDUP_REMOVED lines=9> */
.L_x_261:
[----:B------:R-:W-:Y:S05]  /*7300*/  BSYNC B1 ;  /* 0x0000000000017941 */ /* 0x000fea0003800000 */
.L_x_260:
        /* <DEDUP_REMOVED lines=10> */
.L_x_263:
[----:B------:R-:W-:Y:S05]  /*73b0*/  BSYNC B1 ;  /* 0x0000000000017941 */ /* 0x000fea0003800000 */
.L_x_262:
        /* <DEDUP_REMOVED lines=10> */
.L_x_265:
[----:B------:R-:W-:Y:S05]  /*7460*/  BSYNC B1 ;  /* 0x0000000000017941 */ /* 0x000fea0003800000 */
.L_x_264:
        /* <DEDUP_REMOVED lines=9> */
.L_x_267:
[----:B------:R-:W-:Y:S05]  /*7500*/  BSYNC B1 ;  /* 0x0000000000017941 */ /* 0x000fea0003800000 */
.L_x_266:
        /* <DEDUP_REMOVED lines=9> */
.L_x_269:
[----:B------:R-:W-:Y:S05]  /*75a0*/  BSYNC B1 ;  /* 0x0000000000017941 */ /* 0x000fea0003800000 */
.L_x_268:
        /* <DEDUP_REMOVED lines=10> */
.L_x_271:
[----:B------:R-:W-:Y:S05]  /*7650*/  BSYNC B1 ;  /* 0x0000000000017941 */ /* 0x000fea0003800000 */
.L_x_270:
        /* <DEDUP_REMOVED lines=10> */
.L_x_273:
[----:B------:R-:W-:Y:S05]  /*7700*/  BSYNC B1 ;  /* 0x0000000000017941 */ /* 0x000fea0003800000 */
.L_x_272:
        /* <DEDUP_REMOVED lines=9> */
.L_x_275:
[----:B------:R-:W-:Y:S05]  /*77a0*/  BSYNC B1 ;  /* 0x0000000000017941 */ /* 0x000fea0003800000 */
.L_x_274:
        /* <DEDUP_REMOVED lines=9> */
.L_x_277:
[----:B------:R-:W-:Y:S05]  /*7840*/  BSYNC B1 ;  /* 0x0000000000017941 */ /* 0x000fea0003800000 */
.L_x_276:
        /* <DEDUP_REMOVED lines=10> */
.L_x_279:
[----:B------:R-:W-:Y:S05]  /*78f0*/  BSYNC B1 ;  /* 0x0000000000017941 */ /* 0x000fea0003800000 */
.L_x_278:
        /* <DEDUP_REMOVED lines=10> */
.L_x_281:
[----:B------:R-:W-:Y:S05]  /*79a0*/  BSYNC B1 ;  /* 0x0000000000017941 */ /* 0x000fea0003800000 */
.L_x_280:
[----:B-----5:R-:W-:Y:S01]  /*79b0*/  HADD2.F32 R3, -RZ, R24.H0_H0 ;  /* 0x20000018ff037230 */ /* 0x020fe20000004100 */
[----:B------:R-:W-:Y:S01]  /*79c0*/  ISETP.GT.AND P1, PT, R0, 0x8, P1 ;  /* 0x000000080000780c */ /* 0x000fe20000f24270 */
[----:B------:R-:W-:Y:S03]  /*79d0*/  BSSY B1, `(.L_x_282) ;  /* 0x0000007000017945 */ /* 0x000fe60003800000 */
[----:B01--4-:R-:W-:-:S04]  /*79e0*/  FMUL R6, R3, R156 ;  /* 0x0000009c03067220 */ /* 0x013fc80000400000 */
[----:B------:R-:W-:-:S05]  /*79f0*/  FFMA R6, R149, R155, R6 ;  /* 0x0000009b95067223 */ /* 0x000fca0000000006 */
[----:B------:R-:W-:-:S05]  /*7a00*/  F2FP.F16.F32.PACK_AB R6, RZ, R6 ;  /* 0x00000006ff06723e */ /* 0x000fca00000000ff */
[----:B------:R0:W-:Y:S01]  /*7a10*/  @P3 STG.E.U16 desc[UR36][R4.64+0x1f2], R6 ;  /* 0x0001f20604003986 */ /* 0x0001e2000c101524 */
[----:B------:R-:W-:Y:S05]  /*7a20*/  @!P1 BRA `(.L_x_283) ;  /* 0x0000000000049947 */ /* 0x000fea0003800000 */
[----:B------:R1:W5:Y:S02]  /*7a30*/  LDG.E.LTC128B.U16 R24, desc[UR36][R8.64+0x1f0] ;  /* 0x0001f02408187981 */ /* 0x000364000c1e1520 */
.L_x_283:
[----:B------:R-:W-:Y:S05]  /*7a40*/  BSYNC B1 ;  /* 0x0000000000017941 */ /* 0x000fea0003800000 */
.L_x_282:
[----:B-----5:R-:W-:Y:S01]  /*7a50*/  HADD2.F32 R3, -RZ, R24.H0_H0 ;  /* 0x20000018ff037230 */ /* 0x020fe20000004100 */
[----:B------:R-:W-:Y:S01]  /*7a60*/  ISETP.GT.AND P0, PT, R0, 0x8, P0 ;  /* 0x000000080000780c */ /* 0x000fe20000704270 */
[----:B0-----:R-:W-:Y:S01]  /*7a70*/  @P1 IMAD.MOV.U32 R4, RZ, RZ, R10 ;  /* 0x000000ffff041224 */ /* 0x001fe200078e000a */
[----:B------:R-:W-:Y:S01]  /*7a80*/  BSSY B1, `(.L_x_284) ;  /* 0x0000008000017945 */ /* 0x000fe20003800000 */
[----:B------:R-:W-:Y:S02]  /*7a90*/  @P1 IMAD.MOV.U32 R5, RZ, RZ, R11 ;  /* 0x000000ffff051224 */ /* 0x000fe400078e000b */
[----:B------:R-:W-:-:S04]  /*7aa0*/  FMUL R3, R3, R156 ;  /* 0x0000009c03037220 */ /* 0x000fc80000400000 */
[----:B------:R-:W-:-:S05]  /*7ab0*/  FFMA R3, R150, R155, R3 ;  /* 0x0000009b96037223 */ /* 0x000fca0000000003 */
[----:B------:R-:W-:-:S05]  /*7ac0*/  F2FP.F16.F32.PACK_AB R3, RZ, R3 ;  /* 0x00000003ff03723e */ /* 0x000fca00000000ff */
[----:B------:R0:W-:Y:S01]  /*7ad0*/  @P1 STG.E.U16 desc[UR36][R4.64+0x1f0], R3 ;  /* 0x0001f00304001986 */ /* 0x0001e2000c101524 */
[----:B------:R-:W-:Y:S05]  /*7ae0*/  @!P0 BRA `(.L_x_285) ;  /* 0x0000000000048947 */ /* 0x000fea0003800000 */
[----:B------:R4:W5:Y:S02]  /*7af0*/  LDG.E.LTC128B.U16 R24, desc[UR36][R8.64+0x1f2] ;  /* 0x0001f22408187981 */ /* 0x000964000c1e1520 */
.L_x_285:
[----:B------:R-:W-:Y:S05]  /*7b00*/  BSYNC B1 ;  /* 0x0000000000017941 */ /* 0x000fea0003800000 */
.L_x_284:
[----:B------:R-:W-:Y:S05]  /*7b10*/  @!P0 BRA `(.L_x_286) ;  /* 0x0000002400308947 */ /* 0x000fea0003800000 */
[----:B0----5:R-:W-:-:S05]  /*7b20*/  HADD2.F32 R3, -RZ, R24.H0_H0 ;  /* 0x20000018ff037230 */ /* 0x021fca0000004100 */
[----:B------:R-:W-:-:S04]  /*7b30*/  FMUL R0, R3, R156 ;  /* 0x0000009c03007220 */ /* 0x000fc80000400000 */
[----:B------:R-:W-:-:S05]  /*7b40*/  FFMA R0, R151, R155, R0 ;  /* 0x0000009b97007223 */ /* 0x000fca0000000000 */
[----:B------:R-:W-:-:S05]  /*7b50*/  F2FP.F16.F32.PACK_AB R0, RZ, R0 ;  /* 0x00000000ff00723e */ /* 0x000fca00000000ff */
[----:B------:R0:W-:Y:S01]  /*7b60*/  STG.E.U16 desc[UR36][R10.64+0x1f2], R0 ;  /* 0x0001f2000a007986 */ /* 0x0001e2000c101524 */
[----:B------:R-:W-:Y:S05]  /*7b70*/  BRA `(.L_x_286) ;  /* 0x0000002400187947 */ /* 0x000fea0003800000 */
.L_x_33:
[----:B------:R-:W-:Y:S01]  /*7b80*/  ISETP.GT.AND P0, PT, R3, 0x1, PT ;  /* 0x000000010300780c */ /* 0x000fe20003f04270 */
[----:B------:R-:W-:Y:S01]  /*7b90*/  ULDC.64 UR4, c[0x0][0x5c0] ;  /* 0x0001700000047ab9 */ /* 0x000fe20000000a00 */
[-C--:B------:R-:W-:Y:S01]  /*7ba0*/  FMUL R24, R24, R155.reuse ;  /* 0x0000009b18187220 */ /* 0x080fe20000400000 */
[-C--:B------:R-:W-:Y:S01]  /*7bb0*/  FMUL R25, R25, R155.reuse ;  /* 0x0000009b19197220 */ /* 0x080fe20000400000 */
[----:B------:R-:W-:Y:S01]  /*7bc0*/  ISETP.GT.AND P3, PT, R0, RZ, P0 ;  /* 0x000000ff0000720c */ /* 0x000fe20000764270 */
[-C--:B------:R-:W-:Y:S01]  /*7bd0*/  FMUL R26, R26, R155.reuse ;  /* 0x0000009b1a1a7220 */ /* 0x080fe20000400000 */
[----:B------:R-:W-:Y:S01]  /*7be0*/  LEA R4, P4, R160, UR4, 0x1 ;  /* 0x00000004a0047c11 */ /* 0x000fe2000f8808ff */
[-C--:B------:R-:W-:Y:S01]  /*7bf0*/  FMUL R27, R27, R155.reuse ;  /* 0x0000009b1b1b7220 */ /* 0x080fe20000400000 */
[----:B------:R-:W-:Y:S01]  /*7c00*/  F2FP.F16.F32.PACK_AB R24, RZ, R24 ;  /* 0x00000018ff18723e */ /* 0x000fe200000000ff */
[-C--:B------:R-:W-:Y:S01]  /*7c10*/  FMUL R28, R28, R155.reuse ;  /* 0x0000009b1c1c7220 */ /* 0x080fe20000400000 */
[----:B------:R-:W-:Y:S01]  /*7c20*/  LEA.HI.X R5, R160, UR5, R153, 0x1, P4 ;  /* 0x00000005a0057c11 */ /* 0x000fe2000a0f0c99 */
[----:B------:R-:W-:Y:S01]  /*7c30*/  FMUL R29, R29, R155 ;  /* 0x0000009b1d1d7220 */ /* 0x000fe20000400000 */
[----:B------:R-:W-:Y:S01]  /*7c40*/  F2FP.F16.F32.PACK_AB R25, RZ, R25 ;  /* 0x00000019ff19723e */ /* 0x000fe200000000ff */
[-C--:B------:R-:W-:Y:S01]  /*7c50*/  FMUL R30, R30, R155.reuse ;  /* 0x0000009b1e1e7220 */ /* 0x080fe20000400000 */
[----:B------:R-:W-:Y:S01]  /*7c60*/  SHF.L.U64.HI R11, R10, 0x4, R11 ;  /* 0x000000040a0b7819 */ /* 0x000fe2000001020b */
[----:B------:R-:W-:Y:S01]  /*7c70*/  @P1 STG.E.U16 desc[UR36][R4.64], R24 ;  /* 0x0000001804001986 */ /* 0x000fe2000c101524 */
[----:B------:R-:W-:Y:S01]  /*7c80*/  ISETP.GT.AND P1, PT, R3, 0x8, PT ;  /* 0x000000080300780c */ /* 0x000fe20003f24270 */
[-C--:B------:R-:W-:Y:S01]  /*7c90*/  FMUL R31, R31, R155.reuse ;  /* 0x0000009b1f1f7220 */ /* 0x080fe20000400000 */
[----:B------:R-:W-:Y:S01]  /*7ca0*/  ISETP.GT.AND P4, PT, R0, 0x8, P0 ;  /* 0x000000080000780c */ /* 0x000fe20000784270 */
[----:B------:R-:W-:Y:S01]  /*7cb0*/  @P3 STG.E.U16 desc[UR36][R4.64+0x2], R25 ;  /* 0x0000021904003986 */ /* 0x000fe2000c101524 */
[----:B------:R-:W-:Y:S01]  /*7cc0*/  LEA R6, P3, R10, R4, 0x4 ;  /* 0x000000040a067211 */ /* 0x000fe200078620ff */
[-C--:B------:R-:W-:Y:S01]  /*7cd0*/  FMUL R32, R32, R155.reuse ;  /* 0x0000009b20207220 */ /* 0x080fe20000400000 */
[C---:B------:R-:W-:Y:S01]  /*7ce0*/  ISETP.GT.AND P2, PT, R0.reuse, 0x8, P2 ;  /* 0x000000080000780c */ /* 0x040fe20001744270 */
[-C--:B------:R-:W-:Y:S01]  /*7cf0*/  FMUL R33, R33, R155.reuse ;  /* 0x0000009b21217220 */ /* 0x080fe20000400000 */
[----:B------:R-:W-:Y:S01]  /*7d00*/  ISETP.GT.AND P0, PT, R3, 0x9, PT ;  /* 0x000000090300780c */ /* 0x000fe20003f04270 */
[----:B------:R-:W-:Y:S01]  /*7d10*/  IMAD.X R7, R11, 0x1, R5, P3 ;  /* 0x000000010b077824 */ /* 0x000fe200018e0605 */
[----:B------:R-:W-:Y:S01]  /*7d20*/  ISETP.GT.AND P5, PT, R0, RZ, P1 ;  /* 0x000000ff0000720c */ /* 0x000fe20000fa4270 */
[-C--:B------:R-:W-:Y:S01]  /*7d30*/  FMUL R34, R34, R155.reuse ;  /* 0x0000009b22227220 */ /* 0x080fe20000400000 */
[----:B------:R-:W-:Y:S01]  /*7d40*/  ISETP.GT.AND P3, PT, R0, RZ, P0 ;  /* 0x000000ff0000720c */ /* 0x000fe20000764270 */
[-C--:B------:R-:W-:Y:S01]  /*7d50*/  FMUL R35, R35, R155.reuse ;  /* 0x0000009b23237220 */ /* 0x080fe20000400000 */
[----:B------:R-:W-:Y:S01]  /*7d60*/  F2FP.F16.F32.PACK_AB R26, RZ, R26 ;  /* 0x0000001aff1a723e */ /* 0x000fe200000000ff */
[----:B------:R-:W-:Y:S01]  /*7d70*/  FMUL R36, R36, R155 ;  /* 0x0000009b24247220 */ /* 0x000fe20000400000 */
[----:B------:R-:W-:Y:S01]  /*7d80*/  F2FP.F16.F32.PACK_AB R27, RZ, R27 ;  /* 0x0000001bff1b723e */ /* 0x000fe200000000ff */
[----:B------:R-:W-:Y:S01]  /*7d90*/  FMUL R37, R37, R155 ;  /* 0x0000009b25257220 */ /* 0x000fe20000400000 */
[----:B------:R-:W-:Y:S01]  /*7da0*/  F2FP.F16.F32.PACK_AB R28, RZ, R28 ;  /* 0x0000001cff1c723e */ /* 0x000fe200000000ff */
[----:B------:R-:W-:Y:S01]  /*7db0*/  @P2 STG.E.U16 desc[UR36][R6.64], R26 ;  /* 0x0000001a06002986 */ /* 0x000fe2000c101524 */
[----:B------:R-:W-:Y:S01]  /*7dc0*/  F2FP.F16.F32.PACK_AB R29, RZ, R29 ;  /* 0x0000001dff1d723e */ /* 0x000fe200000000ff */
[-C--:B------:R-:W-:Y:S01]  /*7dd0*/  FMUL R38, R38, R155.reuse ;  /* 0x0000009b26267220 */ /* 0x080fe20000400000 */
[C---:B------:R-:W-:Y:S01]  /*7de0*/  ISETP.GT.AND P2, PT, R0.reuse, 0x8, P1 ;  /* 0x000000080000780c */ /* 0x040fe20000f44270 */
[----:B------:R-:W-:Y:S01]  /*7df0*/  @P4 STG.E.U16 desc[UR36][R6.64+0x2], R27 ;  /* 0x0000021b06004986 */ /* 0x000fe2000c101524 */
[----:B------:R-:W-:Y:S01]  /*7e00*/  ISETP.GT.AND P1, PT, R3, 0x10, PT ;  /* 0x000000100300780c */ /* 0x000fe20003f24270 */
[-C--:B------:R-:W-:Y:S01]  /*7e10*/  FMUL R39, R39, R155.reuse ;  /* 0x0000009b27277220 */ /* 0x080fe20000400000 */
[----:B------:R-:W-:Y:S01]  /*7e20*/  F2FP.F16.F32.PACK_AB R30, RZ, R30 ;  /* 0x0000001eff1e723e */ /* 0x000fe200000000ff */
[----:B------:R-:W-:Y:S01]  /*7e30*/  @P5 STG.E.U16 desc[UR36][R4.64+0x10], R28 ;  /* 0x0000101c04005986 */ /* 0x000fe2000c101524 */
[----:B------:R-:W-:Y:S01]  /*7e40*/  ISETP.GT.AND P4, PT, R0, RZ, P1 ;  /* 0x000000ff0000720c */ /* 0x000fe20000f84270 */
[----:B------:R-:W-:Y:S01]  /*7e50*/  FMUL R40, R40, R155 ;  /* 0x0000009b28287220 */ /* 0x000fe20000400000 */
[----:B------:R-:W-:Y:S01]  /*7e60*/  F2FP.F16.F32.PACK_AB R31, RZ, R31 ;  /* 0x0000001fff1f723e */ /* 0x000fe200000000ff */
[----:B------:R-:W-:Y:S01]  /*7e70*/  @P3 STG.E.U16 desc[UR36][R4.64+0x12], R29 ;  /* 0x0000121d04003986 */ /* 0x000fe2000c101524 */
[----:B------:R-:W-:Y:S01]  /*7e80*/  ISETP.GT.AND P3, PT, R0, 0x8, P0 ;  /* 0x000000080000780c */ /* 0x000fe20000764270 */
[-C--:B------:R-:W-:Y:S01]  /*7e90*/  FMUL R41, R41, R155.reuse ;  /* 0x0000009b29297220 */ /* 0x080fe20000400000 */
[----:B------:R-:W-:Y:S01]  /*7ea0*/  ISETP.GT.AND P0, PT, R3, 0x11, PT ;  /* 0x000000110300780c */ /* 0x000fe20003f04270 */
[----:B------:R-:W-:Y:S01]  /*7eb0*/  @P2 STG.E.U16 desc[UR36][R6.64+0x10], R30 ;  /* 0x0000101e06002986 */ /* 0x000fe2000c101524 */
[----:B------:R-:W-:Y:S01]  /*7ec0*/  F2FP.F16.F32.PACK_AB R32, RZ, R32 ;  /* 0x00000020ff20723e */ /* 0x000fe200000000ff */
[-C--:B------:R-:W-:Y:S01]  /*7ed0*/  FMUL R42, R42, R155.reuse ;  /* 0x0000009b2a2a7220 */ /* 0x080fe20000400000 */
[C---:B------:R-:W-:Y:S01]  /*7ee0*/  ISETP.GT.AND P5, PT, R0.reuse, RZ, P0 ;  /* 0x000000ff0000720c */ /* 0x040fe200007a4270 */
[-C--:B------:R-:W-:Y:S01]  /*7ef0*/  FMUL R43, R43, R155.reuse ;  /* 0x0000009b2b2b7220 */ /* 0x080fe20000400000 */
[----:B------:R-:W-:Y:S01]  /*7f00*/  ISETP.GT.AND P2, PT, R0, 0x8, P1 ;  /* 0x000000080000780c */ /* 0x000fe20000f44270 */
[-C--:B------:R-:W-:Y:S01]  /*7f10*/  FMUL R44, R44, R155.reuse ;  /* 0x0000009b2c2c7220 */ /* 0x080fe20000400000 */
[----:B------:R-:W-:Y:S01]  /*7f20*/  ISETP.GT.AND P1, PT, R3, 0x18, PT ;  /* 0x000000180300780c */ /* 0x000fe20003f24270 */
[----:B------:R-:W-:Y:S01]  /*7f30*/  FMUL R45, R45, R155 ;  /* 0x0000009b2d2d7220 */ /* 0x000fe20000400000 */
[----:B------:R-:W-:Y:S01]  /*7f40*/  F2FP.F16.F32.PACK_AB R33, RZ, R33 ;  /* 0x00000021ff21723e */ /* 0x000fe200000000ff */
[----:B------:R-:W-:Y:S01]  /*7f50*/  @P3 STG.E.U16 desc[UR36][R6.64+0x12], R31 ;  /* 0x0000121f06003986 */ /* 0x000fe2000c101524 */
[----:B------:R-:W-:Y:S01]  /*7f60*/  ISETP.GT.AND P3, PT, R0, 0x8, P0 ;  /* 0x000000080000780c */ /* 0x000fe20000764270 */
[-C--:B------:R-:W-:Y:S01]  /*7f70*/  FMUL R46, R46, R155.reuse ;  /* 0x0000009b2e2e7220 */ /* 0x080fe20000400000 */
[----:B------:R-:W-:Y:S01]  /*7f80*/  ISETP.GT.AND P0, PT, R3, 0x19, PT ;  /* 0x000000190300780c */ /* 0x000fe20003f04270 */
[----:B------:R-:W-:Y:S01]  /*7f90*/  @P4 STG.E.U16 desc[UR36][R4.64+0x20], R32 ;  /* 0x0000202004004986 */ /* 0x000fe2000c101524 */
[C---:B------:R-:W-:Y:S01]  /*7fa0*/  ISETP.GT.AND P4, PT, R0.reuse, RZ, P1 ;  /* 0x000000ff0000720c */ /* 0x040fe20000f84270 */
[-C--:B------:R-:W-:Y:S01]  /*7fb0*/  FMUL R47, R47, R155.reuse ;  /* 0x0000009b2f2f7220 */ /* 0x080fe20000400000 */
[----:B------:R-:W-:Y:S01]  /*7fc0*/  F2FP.F16.F32.PACK_AB R34, RZ, R34 ;  /* 0x00000022ff22723e */ /* 0x000fe200000000ff */
[----:B------:R-:W-:Y:S01]  /*7fd0*/  @P5 STG.E.U16 desc[UR36][R4.64+0x22], R33 ;  /* 0x0000222104005986 */ /* 0x000fe2000c101524 */
[----:B------:R-:W-:Y:S01]  /*7fe0*/  ISETP.GT.AND P5, PT, R0, RZ, P0 ;  /* 0x000000ff0000720c */ /* 0x000fe200007a4270 */
[----:B------:R-:W-:Y:S01]  /*7ff0*/  FMUL R48, R48, R155 ;  /* 0x0000009b30307220 */ /* 0x000fe20000400000 */
[----:B------:R-:W-:Y:S01]  /*8000*/  F2FP.F16.F32.PACK_AB R35, RZ, R35 ;  /* 0x00000023ff23723e */ /* 0x000fe200000000ff */
[----:B------:R-:W-:Y:S01]  /*8010*/  @P2 STG.E.U16 desc[UR36][R6.64+0x20], R34 ;  /* 0x0000202206002986 */ /* 0x000fe2000c101524 */
[----:B------:R-:W-:Y:S01]  /*8020*/  F2FP.F16.F32.PACK_AB R36, RZ, R36 ;  /* 0x00000024ff24723e */ /* 0x000fe200000000ff */
[-C--:B------:R-:W-:Y:S01]  /*8030*/  FMUL R49, R49, R155.reuse ;  /* 0x0000009b31317220 */ /* 0x080fe20000400000 */
[----:B------:R-:W-:Y:S01]  /*8040*/  ISETP.GT.AND P2, PT, R0, 0x8, P1 ;  /* 0x000000080000780c */ /* 0x000fe20000f44270 */
[----:B------:R-:W-:Y:S01]  /*8050*/  @P3 STG.E.U16 desc[UR36][R6.64+0x22], R35 ;  /* 0x0000222306003986 */ /* 0x000fe2000c101524 */
[----:B------:R-:W-:Y:S01]  /*8060*/  ISETP.GT.AND P1, PT, R3, 0x20, PT ;  /* 0x000000200300780c */ /* 0x000fe20003f24270 */
[----:B------:R-:W-:Y:S01]  /*8070*/  FMUL R50, R50, R155 ;  /* 0x0000009b32327220 */ /* 0x000fe20000400000 */
[----:B------:R-:W-:Y:S01]  /*8080*/  F2FP.F16.F32.PACK_AB R37, RZ, R37 ;  /* 0x00000025ff25723e */ /* 0x000fe200000000ff */
[----:B------:R-:W-:Y:S01]  /*8090*/  @P4 STG.E.U16 desc[UR36][R4.64+0x30], R36 ;  /* 0x0000302404004986 */ /* 0x000fe2000c101524 */
[C---:B------:R-:W-:Y:S01]  /*80a0*/  ISETP.GT.AND P3, PT, R0.reuse, 0x8, P0 ;  /* 0x000000080000780c */ /* 0x040fe20000764270 */
[-C--:B------:R-:W-:Y:S01]  /*80b0*/  FMUL R51, R51, R155.reuse ;  /* 0x0000009b33337220 */ /* 0x080fe20000400000 */
[----:B------:R-:W-:Y:S01]  /*80c0*/  ISETP.GT.AND P0, PT, R3, 0x21, PT ;  /* 0x000000210300780c */ /* 0x000fe20003f04270 */
[----:B------:R-:W-:Y:S01]  /*80d0*/  @P5 STG.E.U16 desc[UR36][R4.64+0x32], R37 ;  /* 0x0000322504005986 */ /* 0x000fe2000c101524 */
[----:B------:R-:W-:Y:S01]  /*80e0*/  ISETP.GT.AND P4, PT, R0, RZ, P1 ;  /* 0x000000ff0000720c */ /* 0x000fe20000f84270 */
[-C--:B------:R-:W-:Y:S01]  /*80f0*/  FMUL R52, R52, R155.reuse ;  /* 0x0000009b34347220 */ /* 0x080fe20000400000 */
[----:B------:R-:W-:Y:S01]  /*8100*/  F2FP.F16.F32.PACK_AB R38, RZ, R38 ;  /* 0x00000026ff26723e */ /* 0x000fe200000000ff */
[-C--:B------:R-:W-:Y:S01]  /*8110*/  FMUL R53, R53, R155.reuse ;  /* 0x0000009b35357220 */ /* 0x080fe20000400000 */
        /* <DEDUP_REMOVED lines=325> */
[----:B------:R-:W-:Y:S01]  /*9570*/  FMUL R151, R151, R155 ;  /* 0x0000009b97977220 */ /* 0x000fe20000400000 */
[----:B------:R-:W-:Y:S01]  /*9580*/  ISETP.GT.AND P2, PT, R0, 0x8, P1 ;  /* 0x000000080000780c */ /* 0x000fe20000f44270 */
[----:B------:R-:W-:Y:S01]  /*9590*/  @P3 STG.E.U16 desc[UR36][R6.64+0x132], R103 ;  /* 0x0001326706003986 */ /* 0x000fe2000c101524 */
[----:B------:R-:W-:-:S02]  /*95a0*/  ISETP.GT.AND P1, PT, R3, 0xa8, PT ;  /* 0x000000a80300780c */ /* 0x000fc40003f24270 */
[----:B------:R-:W-:Y:S01]  /*95b0*/  F2FP.F16.F32.PACK_AB R105, RZ, R105 ;  /* 0x00000069ff69723e */ /* 0x000fe200000000ff */
[----:B------:R-:W-:Y:S01]  /*95c0*/  @P4 STG.E.U16 desc[UR36][R4.64+0x140], R104 ;  /* 0x0001406804004986 */ /* 0x000fe2000c101524 */
[C---:B------:R-:W-:Y:S02]  /*95d0*/  ISETP.GT.AND P3, PT, R0.reuse, 0x8, P0 ;  /* 0x000000080000780c */ /* 0x040fe40000764270 */
[----:B------:R-:W-:Y:S01]  /*95e0*/  ISETP.GT.AND P0, PT, R3, 0xa9, PT ;  /* 0x000000a90300780c */ /* 0x000fe20003f04270 */
[----:B------:R-:W-:Y:S01]  /*95f0*/  @P5 STG.E.U16 desc[UR36][R4.64+0x142], R105 ;  /* 0x0001426904005986 */ /* 0x000fe2000c101524 */
[C---:B------:R-:W-:Y:S02]  /*9600*/  ISETP.GT.AND P4, PT, R0.reuse, RZ, P1 ;  /* 0x000000ff0000720c */ /* 0x040fe40000f84270 */
[----:B------:R-:W-:Y:S02]  /*9610*/  F2FP.F16.F32.PACK_AB R106, RZ, R106 ;  /* 0x0000006aff6a723e */ /* 0x000fe400000000ff */
[----:B------:R-:W-:-:S02]  /*9620*/  ISETP.GT.AND P5, PT, R0, RZ, P0 ;  /* 0x000000ff0000720c */ /* 0x000fc400007a4270 */
[----:B------:R-:W-:Y:S01]  /*9630*/  F2FP.F16.F32.PACK_AB R107, RZ, R107 ;  /* 0x0000006bff6b723e */ /* 0x000fe200000000ff */
[----:B------:R-:W-:Y:S01]  /*9640*/  @P2 STG.E.U16 desc[UR36][R6.64+0x140], R106 ;  /* 0x0001406a06002986 */ /* 0x000fe2000c101524 */
[----:B------:R-:W-:Y:S02]  /*9650*/  F2FP.F16.F32.PACK_AB R108, RZ, R108 ;  /* 0x0000006cff6c723e */ /* 0x000fe400000000ff */
[C---:B------:R-:W-:Y:S01]  /*9660*/  ISETP.GT.AND P2, PT, R0.reuse, 0x8, P1 ;  /* 0x000000080000780c */ /* 0x040fe20000f44270 */
[----:B------:R-:W-:Y:S01]  /*9670*/  @P3 STG.E.U16 desc[UR36][R6.64+0x142], R107 ;  /* 0x0001426b06003986 */ /* 0x000fe2000c101524 */
[----:B------:R-:W-:Y:S02]  /*9680*/  ISETP.GT.AND P1, PT, R3, 0xb0, PT ;  /* 0x000000b00300780c */ /* 0x000fe40003f24270 */
[----:B------:R-:W-:Y:S01]  /*9690*/  F2FP.F16.F32.PACK_AB R109, RZ, R109 ;  /* 0x0000006dff6d723e */ /* 0x000fe200000000ff */
[----:B------:R-:W-:Y:S01]  /*96a0*/  @P4 STG.E.U16 desc[UR36][R4.64+0x150], R108 ;  /* 0x0001506c04004986 */ /* 0x000fe2000c101524 */
[----:B------:R-:W-:-:S02]  /*96b0*/  ISETP.GT.AND P3, PT, R0, 0x8, P0 ;  /* 0x000000080000780c */ /* 0x000fc40000764270 */
[----:B------:R-:W-:Y:S01]  /*96c0*/  ISETP.GT.AND P0, PT, R3, 0xb1, PT ;  /* 0x000000b10300780c */ /* 0x000fe20003f04270 */
[----:B------:R-:W-:Y:S01]  /*96d0*/  @P5 STG.E.U16 desc[UR36][R4.64+0x152], R109 ;  /* 0x0001526d04005986 */ /* 0x000fe2000c101524 */
[C---:B------:R-:W-:Y:S02]  /*96e0*/  ISETP.GT.AND P4, PT, R0.reuse, RZ, P1 ;  /* 0x000000ff0000720c */ /* 0x040fe40000f84270 */
[----:B------:R-:W-:Y:S02]  /*96f0*/  F2FP.F16.F32.PACK_AB R110, RZ, R110 ;  /* 0x0000006eff6e723e */ /* 0x000fe400000000ff */
[----:B------:R-:W-:Y:S02]  /*9700*/  ISETP.GT.AND P5, PT, R0, RZ, P0 ;  /* 0x000000ff0000720c */ /* 0x000fe400007a4270 */
[----:B------:R-:W-:Y:S01]  /*9710*/  F2FP.F16.F32.PACK_AB R111, RZ, R111 ;  /* 0x0000006fff6f723e */ /* 0x000fe200000000ff */
[----:B------:R-:W-:Y:S01]  /*9720*/  @P2 STG.E.U16 desc[UR36][R6.64+0x150], R110 ;  /* 0x0001506e06002986 */ /* 0x000fe2000c101524 */
[----:B------:R-:W-:-:S02]  /*9730*/  F2FP.F16.F32.PACK_AB R112, RZ, R112 ;  /* 0x00000070ff70723e */ /* 0x000fc400000000ff */
[C---:B------:R-:W-:Y:S01]  /*9740*/  ISETP.GT.AND P2, PT, R0.reuse, 0x8, P1 ;  /* 0x000000080000780c */ /* 0x040fe20000f44270 */
[----:B------:R-:W-:Y:S01]  /*9750*/  @P3 STG.E.U16 desc[UR36][R6.64+0x152], R111 ;  /* 0x0001526f06003986 */ /* 0x000fe2000c101524 */
[C---:B------:R-:W-:Y:S02]  /*9760*/  ISETP.GT.AND P1, PT, R3.reuse, 0xb8, PT ;  /* 0x000000b80300780c */ /* 0x040fe40003f24270 */
[----:B------:R-:W-:Y:S01]  /*9770*/  F2FP.F16.F32.PACK_AB R113, RZ, R113 ;  /* 0x00000071ff71723e */ /* 0x000fe200000000ff */
[----:B------:R-:W-:Y:S01]  /*9780*/  @P4 STG.E.U16 desc[UR36][R4.64+0x160], R112 ;  /* 0x0001607004004986 */ /* 0x000fe2000c101524 */
[C---:B------:R-:W-:Y:S02]  /*9790*/  ISETP.GT.AND P3, PT, R0.reuse, 0x8, P0 ;  /* 0x000000080000780c */ /* 0x040fe40000764270 */
[----:B------:R-:W-:Y:S01]  /*97a0*/  ISETP.GT.AND P0, PT, R3, 0xb9, PT ;  /* 0x000000b90300780c */ /* 0x000fe20003f04270 */
[----:B------:R-:W-:Y:S01]  /*97b0*/  @P5 STG.E.U16 desc[UR36][R4.64+0x162], R113 ;  /* 0x0001627104005986 */ /* 0x000fe2000c101524 */
[----:B------:R-:W-:-:S02]  /*97c0*/  ISETP.GT.AND P4, PT, R0, RZ, P1 ;  /* 0x000000ff0000720c */ /* 0x000fc40000f84270 */
[----:B------:R-:W-:Y:S02]  /*97d0*/  F2FP.F16.F32.PACK_AB R114, RZ, R114 ;  /* 0x00000072ff72723e */ /* 0x000fe400000000ff */
[C---:B------:R-:W-:Y:S02]  /*97e0*/  ISETP.GT.AND P5, PT, R0.reuse, RZ, P0 ;  /* 0x000000ff0000720c */ /* 0x040fe400007a4270 */
[----:B------:R-:W-:Y:S01]  /*97f0*/  F2FP.F16.F32.PACK_AB R115, RZ, R115 ;  /* 0x00000073ff73723e */ /* 0x000fe200000000ff */
[----:B------:R-:W-:Y:S01]  /*9800*/  @P2 STG.E.U16 desc[UR36][R6.64+0x160], R114 ;  /* 0x0001607206002986 */ /* 0x000fe2000c101524 */
[----:B------:R-:W-:Y:S02]  /*9810*/  F2FP.F16.F32.PACK_AB R116, RZ, R116 ;  /* 0x00000074ff74723e */ /* 0x000fe400000000ff */
        /* <DEDUP_REMOVED lines=65> */
[----:B------:R-:W-:Y:S02]  /*9c30*/  ISETP.GT.AND P5, PT, R0, RZ, P0 ;  /* 0x000000ff0000720c */ /* 0x000fe400007a4270 */
[----:B------:R-:W-:Y:S02]  /*9c40*/  F2FP.F16.F32.PACK_AB R134, RZ, R134 ;  /* 0x00000086ff86723e */ /* 0x000fe400000000ff */
[----:B------:R-:W-:Y:S02]  /*9c50*/  F2FP.F16.F32.PACK_AB R135, RZ, R135 ;  /* 0x00000087ff87723e */ /* 0x000fe400000000ff */
[----:B------:R-:W-:Y:S01]  /*9c60*/  F2FP.F16.F32.PACK_AB R136, RZ, R136 ;  /* 0x00000088ff88723e */ /* 0x000fe200000000ff */
[----:B------:R-:W-:Y:S01]  /*9c70*/  @P2 STG.E.U16 desc[UR36][R6.64+0x1b0], R134 ;  /* 0x0001b08606002986 */ /* 0x000fe2000c101524 */
[----:B------:R-:W-:-:S02]  /*9c80*/  F2FP.F16.F32.PACK_AB R137, RZ, R137 ;  /* 0x00000089ff89723e */ /* 0x000fc400000000ff */
[C---:B------:R-:W-:Y:S01]  /*9c90*/  ISETP.GT.AND P1, PT, R0.reuse, 0x8, P1 ;  /* 0x000000080000780c */ /* 0x040fe20000f24270 */
[----:B------:R-:W-:Y:S01]  /*9ca0*/  @P3 STG.E.U16 desc[UR36][R6.64+0x1b2], R135 ;  /* 0x0001b28706003986 */ /* 0x000fe2000c101524 */
[C---:B------:R-:W-:Y:S02]  /*9cb0*/  ISETP.GT.AND P2, PT, R0.reuse, 0x8, P0 ;  /* 0x000000080000780c */ /* 0x040fe40000744270 */
[C---:B------:R-:W-:Y:S01]  /*9cc0*/  ISETP.GT.AND P0, PT, R3.reuse, 0xe9, PT ;  /* 0x000000e90300780c */ /* 0x040fe20003f04270 */
[----:B------:R-:W-:Y:S01]  /*9cd0*/  @P4 STG.E.U16 desc[UR36][R4.64+0x1c0], R136 ;  /* 0x0001c08804004986 */ /* 0x000fe2000c101524 */
[----:B------:R-:W-:Y:S02]  /*9ce0*/  ISETP.GT.AND P4, PT, R3, 0xe8, PT ;  /* 0x000000e80300780c */ /* 0x000fe40003f84270 */
[----:B------:R-:W-:Y:S01]  /*9cf0*/  F2FP.F16.F32.PACK_AB R138, RZ, R138 ;  /* 0x0000008aff8a723e */ /* 0x000fe200000000ff */
[----:B------:R-:W-:Y:S01]  /*9d00*/  @P5 STG.E.U16 desc[UR36][R4.64+0x1c2], R137 ;  /* 0x0001c28904005986 */ /* 0x000fe2000c101524 */
[----:B------:R-:W-:-:S02]  /*9d10*/  ISETP.GT.AND P5, PT, R0, RZ, P4 ;  /* 0x000000ff0000720c */ /* 0x000fc400027a4270 */
[----:B------:R-:W-:Y:S01]  /*9d20*/  F2FP.F16.F32.PACK_AB R139, RZ, R139 ;  /* 0x0000008bff8b723e */ /* 0x000fe200000000ff */
[----:B------:R-:W-:Y:S01]  /*9d30*/  @P1 STG.E.U16 desc[UR36][R6.64+0x1c0], R138 ;  /* 0x0001c08a06001986 */ /* 0x000fe2000c101524 */
[----:B------:R-:W-:Y:S02]  /*9d40*/  F2FP.F16.F32.PACK_AB R140, RZ, R140 ;  /* 0x0000008cff8c723e */ /* 0x000fe400000000ff */
[C---:B------:R-:W-:Y:S01]  /*9d50*/  ISETP.GT.AND P3, PT, R0.reuse, RZ, P0 ;  /* 0x000000ff0000720c */ /* 0x040fe20000764270 */
[----:B------:R-:W-:Y:S01]  /*9d60*/  @P2 STG.E.U16 desc[UR36][R6.64+0x1c2], R139 ;  /* 0x0001c28b06002986 */ /* 0x000fe2000c101524 */
[C---:B------:R-:W-:Y:S02]  /*9d70*/  ISETP.GT.AND P4, PT, R0.reuse, 0x8, P4 ;  /* 0x000000080000780c */ /* 0x040fe40002784270 */
[----:B------:R-:W-:Y:S02]  /*9d80*/  F2FP.F16.F32.PACK_AB R141, RZ, R141 ;  /* 0x0000008dff8d723e */ /* 0x000fe400000000ff */
[----:B------:R-:W-:Y:S01]  /*9d90*/  F2FP.F16.F32.PACK_AB R142, RZ, R142 ;  /* 0x0000008eff8e723e */ /* 0x000fe200000000ff */
[----:B------:R-:W-:Y:S01]  /*9da0*/  @P5 STG.E.U16 desc[UR36][R4.64+0x1d0], R140 ;  /* 0x0001d08c04005986 */ /* 0x000fe2000c101524 */
[----:B------:R-:W-:-:S02]  /*9db0*/  ISETP.GT.AND P5, PT, R0, 0x8, P0 ;  /* 0x000000080000780c */ /* 0x000fc400007a4270 */
[----:B------:R-:W-:Y:S02]  /*9dc0*/  F2FP.F16.F32.PACK_AB R143, RZ, R143 ;  /* 0x0000008fff8f723e */ /* 0x000fe400000000ff */
[C---:B------:R-:W-:Y:S01]  /*9dd0*/  ISETP.GT.AND P0, PT, R3.reuse, 0xf1, PT ;  /* 0x000000f10300780c */ /* 0x040fe20003f04270 */
[----:B------:R-:W-:Y:S01]  /*9de0*/  @P3 STG.E.U16 desc[UR36][R4.64+0x1d2], R141 ;  /* 0x0001d28d04003986 */ /* 0x000fe2000c101524 */
[----:B------:R-:W-:Y:S02]  /*9df0*/  ISETP.GT.AND P3, PT, R3, 0xf0, PT ;  /* 0x000000f00300780c */ /* 0x000fe40003f64270 */
[----:B------:R-:W-:Y:S01]  /*9e00*/  F2FP.F16.F32.PACK_AB R144, RZ, R144 ;  /* 0x00000090ff90723e */ /* 0x000fe200000000ff */
[----:B------:R-:W-:Y:S01]  /*9e10*/  @P4 STG.E.U16 desc[UR36][R6.64+0x1d0], R142 ;  /* 0x0001d08e06004986 */ /* 0x000fe2000c101524 */
[C---:B------:R-:W-:Y:S02]  /*9e20*/  ISETP.GT.AND P4, PT, R0.reuse, RZ, P3 ;  /* 0x000000ff0000720c */ /* 0x040fe40001f84270 */
[----:B------:R-:W-:Y:S01]  /*9e30*/  F2FP.F16.F32.PACK_AB R145, RZ, R145 ;  /* 0x00000091ff91723e */ /* 0x000fe200000000ff */
[----:B------:R-:W-:Y:S01]  /*9e40*/  @P5 STG.E.U16 desc[UR36][R6.64+0x1d2], R143 ;  /* 0x0001d28f06005986 */ /* 0x000fe2000c101524 */
[----:B------:R-:W-:-:S02]  /*9e50*/  ISETP.GT.AND P5, PT, R0, RZ, P0 ;  /* 0x000000ff0000720c */ /* 0x000fc400007a4270 */
[C---:B------:R-:W-:Y:S02]  /*9e60*/  ISETP.GT.AND P2, PT, R3.reuse, 0xf8, PT ;  /* 0x000000f80300780c */ /* 0x040fe40003f44270 */
[----:B------:R-:W-:Y:S02]  /*9e70*/  ISETP.GT.AND P1, PT, R3, 0xf9, PT ;  /* 0x000000f90300780c */ /* 0x000fe40003f24270 */
[C---:B------:R-:W-:Y:S02]  /*9e80*/  ISETP.GT.AND P3, PT, R0.reuse, 0x8, P3 ;  /* 0x000000080000780c */ /* 0x040fe40001f64270 */
[C---:B------:R-:W-:Y:S01]  /*9e90*/  ISETP.GT.AND P0, PT, R0.reuse, 0x8, P0 ;  /* 0x000000080000780c */ /* 0x040fe20000704270 */
[----:B------:R-:W-:Y:S01]  /*9ea0*/  @P4 STG.E.U16 desc[UR36][R4.64+0x1e0], R144 ;  /* 0x0001e09004004986 */ /* 0x000fe2000c101524 */
[C---:B------:R-:W-:Y:S02]  /*9eb0*/  ISETP.GT.AND P4, PT, R0.reuse, RZ, P1 ;  /* 0x000000ff0000720c */ /* 0x040fe40000f84270 */
[----:B------:R-:W-:Y:S01]  /*9ec0*/  F2FP.F16.F32.PACK_AB R146, RZ, R146 ;  /* 0x00000092ff92723e */ /* 0x000fe200000000ff */
[----:B------:R-:W-:Y:S01]  /*9ed0*/  @P5 STG.E.U16 desc[UR36][R4.64+0x1e2], R145 ;  /* 0x0001e29104005986 */ /* 0x000fe2000c101524 */
[----:B------:R-:W-:-:S02]  /*9ee0*/  ISETP.GT.AND P5, PT, R0, RZ, P2 ;  /* 0x000000ff0000720c */ /* 0x000fc400017a4270 */
[C---:B------:R-:W-:Y:S02]  /*9ef0*/  ISETP.GT.AND P2, PT, R0.reuse, 0x8, P2 ;  /* 0x000000080000780c */ /* 0x040fe40001744270 */
[----:B------:R-:W-:Y:S01]  /*9f00*/  F2FP.F16.F32.PACK_AB R147, RZ, R147 ;  /* 0x00000093ff93723e */ /* 0x000fe200000000ff */
[----:B------:R-:W-:Y:S01]  /*9f10*/  @P3 STG.E.U16 desc[UR36][R6.64+0x1e0], R146 ;  /* 0x0001e09206003986 */ /* 0x000fe2000c101524 */
[----:B------:R-:W-:Y:S02]  /*9f20*/  ISETP.GT.AND P1, PT, R0, 0x8, P1 ;  /* 0x000000080000780c */ /* 0x000fe40000f24270 */
[----:B------:R-:W-:Y:S01]  /*9f30*/  F2FP.F16.F32.PACK_AB R148, RZ, R148 ;  /* 0x00000094ff94723e */ /* 0x000fe200000000ff */
[----:B------:R-:W-:Y:S01]  /*9f40*/  @P0 STG.E.U16 desc[UR36][R6.64+0x1e2], R147 ;  /* 0x0001e29306000986 */ /* 0x000fe2000c101524 */
[----:B------:R-:W-:Y:S02]  /*9f50*/  F2FP.F16.F32.PACK_AB R149, RZ, R149 ;  /* 0x00000095ff95723e */ /* 0x000fe400000000ff */
[----:B------:R-:W-:Y:S01]  /*9f60*/  F2FP.F16.F32.PACK_AB R150, RZ, R150 ;  /* 0x00000096ff96723e */ /* 0x000fe200000000ff */
[----:B------:R-:W-:Y:S01]  /*9f70*/  @P5 STG.E.U16 desc[UR36][R4.64+0x1f0], R148 ;  /* 0x0001f09404005986 */ /* 0x000fe2000c101524 */
[----:B------:R-:W-:-:S03]  /*9f80*/  F2FP.F16.F32.PACK_AB R151, RZ, R151 ;  /* 0x00000097ff97723e */ /* 0x000fc600000000ff */
[----:B------:R0:W-:Y:S02]  /*9f90*/  @P4 STG.E.U16 desc[UR36][R4.64+0x1f2], R149 ;  /* 0x0001f29504004986 */ /* 0x0001e4000c101524 */
[----:B0-----:R-:W-:Y:S02]  /*9fa0*/  @P2 IMAD.MOV.U32 R4, RZ, RZ, R6 ;  /* 0x000000ffff042224 */ /* 0x001fe400078e0006 */
[----:B------:R-:W-:-:S05]  /*9fb0*/  @P2 IMAD.MOV.U32 R5, RZ, RZ, R7 ;  /* 0x000000ffff052224 */ /* 0x000fca00078e0007 */
[----:B------:R0:W-:Y:S04]  /*9fc0*/  @P2 STG.E.U16 desc[UR36][R4.64+0x1f0], R150 ;  /* 0x0001f09604002986 */ /* 0x0001e8000c101524 */
[----:B------:R0:W-:Y:S02]  /*9fd0*/  @P1 STG.E.U16 desc[UR36][R6.64+0x1f2], R151 ;  /* 0x0001f29706001986 */ /* 0x0001e4000c101524 */
.L_x_286:
[----:B------:R-:W-:Y:S05]  /*9fe0*/  BSYNC B0 ;  /* 0x0000000000007941 */ /* 0x000fea0003800000 */
.L_x_32:
[----:B------:R-:W-:Y:S01]  /*9ff0*/  ULDC UR4, c[0x0][0xc] ;  /* 0x0000030000047ab9 */ /* 0x000fe20000000800 */
[----:B------:R-:W-:Y:S01]  /*a000*/  ULDC UR5, c[0x0][0x10] ;  /* 0x0000040000057ab9 */ /* 0x000fe20000000800 */
[----:B0-----:R-:W0:Y:S01]  /*a010*/  LDC R3, c[0x0][0x14] ;  /* 0x00000500ff037b82 */ /* 0x001e220000000800 */
[----:B------:R-:W-:Y:S01]  /*a020*/  UIMAD.WIDE.U32 UR4, UR4, UR5, URZ ;  /* 0x00000005040472a5 */ /* 0x000fe2000f8e003f */
[----:B------:R-:W-:Y:S01]  /*a030*/  PRMT R0, RZ, 0x7610, R0 ;  /* 0x00007610ff007816 */ /* 0x000fe20000000000 */
[----:B------:R-:W-:Y:S02]  /*a040*/  IMAD.MOV.U32 R153, RZ, RZ, -0x1 ;  /* 0xffffffffff997424 */ /* 0x000fe400078e00ff */
[----:B------:R-:W-:Y:S02]  /*a050*/  IMAD.MOV.U32 R23, RZ, RZ, -0x1 ;  /* 0xffffffffff177424 */ /* 0x000fe400078e00ff */
[----:B0-----:R-:W-:-:S04]  /*a060*/  IMAD.WIDE.U32 R16, R3, UR4, R16 ;  /* 0x0000000403107c25 */ /* 0x001fc8000f8e0010 */
[----:B------:R-:W-:Y:S01]  /*a070*/  IMAD R3, R3, UR5, RZ ;  /* 0x0000000503037c24 */ /* 0x000fe2000f8e02ff */
[----:B------:R-:W-:Y:S02]  /*a080*/  ULDC.64 UR4, c[0x0][0x650] ;  /* 0x0001940000047ab9 */ /* 0x000fe40000000a00 */
[----:B------:R-:W-:Y:S01]  /*a090*/  ISETP.GE.U32.AND P0, PT, R16, UR4, PT ;  /* 0x0000000410007c0c */ /* 0x000fe2000bf06070 */
[----:B------:R-:W-:-:S05]  /*a0a0*/  IMAD.IADD R17, R17, 0x1, R3 ;  /* 0x0000000111117824 */ /* 0x000fca00078e0203 */
[----:B------:R-:W-:-:S13]  /*a0b0*/  ISETP.GE.U32.AND.EX P0, PT, R17, UR5, PT, P0 ;  /* 0x0000000511007c0c */ /* 0x000fda000bf06100 */
[----:B------:R-:W-:Y:S05]  /*a0c0*/  @P0 BRA `(.L_x_287) ;  /* 0x0000000400640947 */ /* 0x000fea0003800000 */
[----:B------:R-:W0:Y:S01]  /*a0d0*/  S2R R12, SR_CTAID.X ;  /* 0x00000000000c7919 */ /* 0x000e220000002500 */
[----:B------:R-:W0:Y:S01]  /*a0e0*/  LDC.64 R10, c[0x0][0x628] ;  /* 0x00018a00ff0a7b82 */ /* 0x000e220000000a00 */
[----:B------:R-:W-:Y:S01]  /*a0f0*/  ULDC UR4, c[0x0][0x150] ;  /* 0x0000540000047ab9 */ /* 0x000fe20000000800 */
[----:B-1234-:R-:W-:Y:S01]  /*a100*/  IMAD.MOV.U32 R8, RZ, RZ, R16 ;  /* 0x000000ffff087224 */ /* 0x01efe200078e0010 */
[----:B-----5:R-:W1:Y:S01]  /*a110*/  S2R R24, SR_CTAID.Y ;  /* 0x0000000000187919 */ /* 0x020e620000002600 */
[----:B------:R-:W-:-:S04]  /*a120*/  IMAD.MOV.U32 R9, RZ, RZ, R17 ;  /* 0x000000ffff097224 */ /* 0x000fc800078e0011 */
[----:B------:R-:W2:Y:S08]  /*a130*/  LDC R21, c[0x0][0x144] ;  /* 0x00005100ff157b82 */ /* 0x000eb00000000800 */
[----:B------:R-:W3:Y:S08]  /*a140*/  LDC R0, c[0x0][0x630] ;  /* 0x00018c00ff007b82 */ /* 0x000ef00000000800 */
[----:B------:R-:W4:Y:S01]  /*a150*/  LDC.64 R14, c[0x0][0x620] ;  /* 0x00018800ff0e7b82 */ /* 0x000f220000000a00 */
[----:B0-----:R-:W-:-:S04]  /*a160*/  ISETP.NE.U32.AND P0, PT, R10, RZ, PT ;  /* 0x000000ff0a00720c */ /* 0x001fc80003f05070 */
[----:B------:R-:W-:Y:S02]  /*a170*/  ISETP.NE.AND.EX P0, PT, R11, RZ, PT, P0 ;  /* 0x000000ff0b00720c */ /* 0x000fe40003f05300 */
[----:B------:R-:W-:-:S05]  /*a180*/  I2FP.F32.U32 R3, R12 ;  /* 0x0000000c00037245 */ /* 0x000fca0000201000 */
[----:B------:R-:W-:-:S04]  /*a190*/  FMUL R3, R3, UR4 ;  /* 0x0000000403037c20 */ /* 0x000fc80008400000 */
[----:B------:R0:W0:Y:S02]  /*a1a0*/  F2I.U32.TRUNC.NTZ R20, R3 ;  /* 0x0000000300147305 */ /* 0x000024000020f000 */
[----:B-123--:R-:W-:Y:S05]  /*a1b0*/  @!P0 BRA `(.L_x_288) ;  /* 0x0000000000288947 */ /* 0x00efea0003800000 */
[----:B0-----:R-:W0:Y:S02]  /*a1c0*/  LDC R3, c[0x0][0x634] ;  /* 0x00018d00ff037b82 */ /* 0x001e240000000800 */
        /* <DEDUP_REMOVED lines=9> */
.L_x_288:
[----:B------:R-:W1:Y:S01]  /*a260*/  LDC.64 R28, c[0x0][0x640] ;  /* 0x00019000ff1c7b82 */ /* 0x000e620000000a00 */
[-CC-:B------:R-:W-:Y:S01]  /*a270*/  SHF.R.U64 R23, R8, R0.reuse, R9.reuse ;  /* 0x0000000008177219 */ /* 0x180fe20000001209 */
[----:B0-----:R-:W-:Y:S01]  /*a280*/  IMAD.MOV R20, RZ, RZ, -R20 ;  /* 0x000000ffff147224 */ /* 0x001fe200078e0a14 */
[----:B------:R-:W-:Y:S01]  /*a290*/  SHF.R.U32.HI R0, RZ, R0, R9 ;  /* 0x00000000ff007219 */ /* 0x000fe20000011609 */
[----:B------:R-:W-:Y:S01]  /*a2a0*/  ULDC UR4, c[0x0][0x154] ;  /* 0x0000550000047ab9 */ /* 0x000fe20000000800 */
[----:B------:R-:W-:Y:S01]  /*a2b0*/  IADD3 R3, P0, RZ, -R23, RZ ;  /* 0x80000017ff037210 */ /* 0x000fe20007f1e0ff */
[----:B------:R-:W-:Y:S02]  /*a2c0*/  IMAD R21, R21, R20, R12 ;  /* 0x0000001415157224 */ /* 0x000fe400078e020c */
[----:B------:R-:W0:Y:S01]  /*a2d0*/  LDC R6, c[0x0][0x618] ;  /* 0x00018600ff067b82 */ /* 0x000e220000000800 */
[----:B------:R-:W-:Y:S02]  /*a2e0*/  IMAD.MOV.U32 R7, RZ, RZ, 0x1 ;  /* 0x00000001ff077424 */ /* 0x000fe400078e00ff */
[----:B------:R-:W-:-:S04]  /*a2f0*/  IMAD.X R5, RZ, RZ, ~R0, P0 ;  /* 0x000000ffff057224 */ /* 0x000fc800000e0e00 */
[-C--:B----4-:R-:W-:Y:S01]  /*a300*/  IMAD R0, R5, R14.reuse, RZ ;  /* 0x0000000e05007224 */ /* 0x090fe200078e02ff */
[----:B------:R-:W2:Y:S01]  /*a310*/  LDC R8, c[0x0][0x608] ;  /* 0x00018200ff087b82 */ /* 0x000ea20000000800 */
[----:B------:R-:W-:-:S04]  /*a320*/  IMAD.WIDE.U32 R4, R3, R14, R16 ;  /* 0x0000000e03047225 */ /* 0x000fc800078e0010 */
[----:B------:R-:W-:Y:S01]  /*a330*/  IMAD R3, R3, R15, R0 ;  /* 0x0000000f03037224 */ /* 0x000fe200078e0200 */
[----:B------:R-:W-:Y:S02]  /*a340*/  I2FP.F32.U32 R0, R24 ;  /* 0x0000001800007245 */ /* 0x000fe40000201000 */
[----:B------:R-:W3:Y:S01]  /*a350*/  LDC R26, c[0x0][0x658] ;  /* 0x00019600ff1a7b82 */ /* 0x000ee20000000800 */
[----:B------:R-:W-:Y:S01]  /*a360*/  IMAD.IADD R3, R5, 0x1, R3 ;  /* 0x0000000105037824 */ /* 0x000fe200078e0203 */
[----:B-1----:R-:W-:Y:S01]  /*a370*/  ISETP.NE.U32.AND P0, PT, R28, RZ, PT ;  /* 0x000000ff1c00720c */ /* 0x002fe20003f05070 */
[----:B------:R-:W-:Y:S01]  /*a380*/  FMUL R0, R0, UR4 ;  /* 0x0000000400007c20 */ /* 0x000fe20008400000 */
[----:B------:R-:W-:Y:S02]  /*a390*/  IMAD.MOV.U32 R5, RZ, RZ, -0x1 ;  /* 0xffffffffff057424 */ /* 0x000fe400078e00ff */
[----:B------:R-:W-:Y:S01]  /*a3a0*/  ISETP.NE.AND.EX P0, PT, R29, RZ, PT, P0 ;  /* 0x000000ff1d00720c */ /* 0x000fe20003f05300 */
[----:B------:R1:W4:Y:S01]  /*a3b0*/  F2I.U32.TRUNC.NTZ R13, R0 ;  /* 0x00000000000d7305 */ /* 0x000322000020f000 */
[----:B------:R-:W1:Y:S01]  /*a3c0*/  LDC R15, c[0x0][0x148] ;  /* 0x00005200ff0f7b82 */ /* 0x000e620000000800 */
[----:B0-----:R-:W-:-:S02]  /*a3d0*/  SHF.R.U64 R12, R4, R6, R3 ;  /* 0x00000006040c7219 */ /* 0x001fc40000001203 */
[----:B------:R-:W-:-:S05]  /*a3e0*/  SHF.R.U32.HI R3, RZ, R6, R3 ;  /* 0x00000006ff037219 */ /* 0x000fca0000011603 */
[----:B------:R-:W0:Y:S01]  /*a3f0*/  LDC R20, c[0x0][0x600] ;  /* 0x00018000ff147b82 */ /* 0x000e220000000800 */
[-CC-:B--2---:R-:W-:Y:S02]  /*a400*/  SHF.R.U64 R10, R12, R8.reuse, R3.reuse ;  /* 0x000000080c0a7219 */ /* 0x184fe40000001203 */
[----:B------:R-:W-:-:S05]  /*a410*/  SHF.R.U32.HI R3, RZ, R8, R3 ;  /* 0x00000008ff037219 */ /* 0x000fca0000011603 */
[----:B------:R-:W2:Y:S01]  /*a420*/  LDC R27, c[0x0][0x648] ;  /* 0x00019200ff1b7b82 */ /* 0x000ea20000000800 */
[-C--:B---3--:R-:W-:Y:S02]  /*a430*/  SHF.L.U32 R4, R5, R26.reuse, RZ ;  /* 0x0000001a05047219 */ /* 0x088fe400000006ff */
[--C-:B------:R-:W-:Y:S02]  /*a440*/  SHF.R.U64 R14, R10, R26, R3.reuse ;  /* 0x0000001a0a0e7219 */ /* 0x100fe40000001203 */
[----:B------:R-:W-:Y:S02]  /*a450*/  LOP3.LUT R25, RZ, R4, RZ, 0x33, !PT ;  /* 0x00000004ff197212 */ /* 0x000fe400078e33ff */
[-C--:B------:R-:W-:Y:S01]  /*a460*/  SHF.R.U32.HI R5, RZ, R26.reuse, R3 ;  /* 0x0000001aff057219 */ /* 0x080fe20000011603 */
[----:B------:R-:W3:Y:S01]  /*a470*/  LDC R30, c[0x0][0x638] ;  /* 0x00018e00ff1e7b82 */ /* 0x000ee20000000800 */
[----:B------:R-:W-:Y:S01]  /*a480*/  SHF.L.U32 R154, R7, R26, RZ ;  /* 0x0000001a079a7219 */ /* 0x000fe200000006ff */
[----:B------:R-:W-:-:S06]  /*a490*/  IMAD.MOV.U32 R4, RZ, RZ, R14 ;  /* 0x000000ffff047224 */ /* 0x000fcc00078e000e */
[----:B------:R-:W0:Y:S01]  /*a4a0*/  LDC R31, c[0x0][0x610] ;  /* 0x00018400ff1f7b82 */ /* 0x000e220000000800 */
[----:B----4-:R-:W-:Y:S05]  /*a4b0*/  @!P0 BRA `(.L_x_289) ;  /* 0x0000000000288947 */ /* 0x010fea0003800000 */
        /* <DEDUP_REMOVED lines=10> */
.L_x_289:
[----:B------:R-:W-:Y:S01]  /*a560*/  ISETP.NE.AND P0, PT, R2, 0x1, PT ;  /* 0x000000010200780c */ /* 0x000fe20003f05270 */
[----:B0-----:R-:W-:Y:S01]  /*a570*/  VIADD R7, R20, 0xffffffff ;  /* 0xffffffff14077836 */ /* 0x001fe20000000000 */
[----:B-12---:R-:W-:Y:S01]  /*a580*/  SHF.R.U64 R0, R4, R27, R5 ;  /* 0x0000001b04007219 */ /* 0x006fe20000001205 */
[----:B------:R-:W-:Y:S01]  /*a590*/  IMAD.MOV R13, RZ, RZ, -R13 ;  /* 0x000000ffff0d7224 */ /* 0x000fe200078e0a0d */
[----:B------:R-:W-:Y:S01]  /*a5a0*/  LOP3.LUT R5, R10, R25, RZ, 0xc0, !PT ;  /* 0x000000190a057212 */ /* 0x000fe200078ec0ff */
[----:B------:R-:W-:Y:S02]  /*a5b0*/  IMAD.MOV.U32 R4, RZ, RZ, 0x1 ;  /* 0x00000001ff047424 */ /* 0x000fe400078e00ff */
[----:B------:R-:W-:Y:S02]  /*a5c0*/  IMAD.MOV R3, RZ, RZ, -R0 ;  /* 0x000000ffff037224 */ /* 0x000fe400078e0a00 */
[----:B------:R-:W-:Y:S01]  /*a5d0*/  IMAD R154, R154, R0, R5 ;  /* 0x000000009a9a7224 */ /* 0x000fe200078e0205 */
[----:B------:R-:W-:Y:S01]  /*a5e0*/  LOP3.LUT R5, R12, R7, RZ, 0xc0, !PT ;  /* 0x000000070c057212 */ /* 0x000fe200078ec0ff */
[----:B---3--:R-:W-:-:S02]  /*a5f0*/  IMAD R0, R3, R30, R14 ;  /* 0x0000001e03007224 */ /* 0x008fc400078e020e */
[----:B------:R-:W-:Y:S02]  /*a600*/  @P0 IMAD R21, R15, R13, R24 ;  /* 0x0000000d0f150224 */ /* 0x000fe400078e0218 */
[----:B------:R-:W-:Y:S01]  /*a610*/  IMAD R3, R0, R20, R5 ;  /* 0x0000001400037224 */ /* 0x000fe200078e0205 */
[----:B------:R-:W-:Y:S01]  /*a620*/  PRMT R0, R4, 0x7610, R0 ;  /* 0x0000761004007816 */ /* 0x000fe20000000000 */
[----:B------:R-:W-:-:S05]  /*a630*/  IMAD R154, R154, R31, R21 ;  /* 0x0000001f9a9a7224 */ /* 0x000fca00078e0215 */
[----:B------:R-:W-:Y:S02]  /*a640*/  SEL R153, R3, R154, !P0 ;  /* 0x0000009a03997207 */ /* 0x000fe40004000000 */
[----:B------:R-:W-:-:S07]  /*a650*/  SEL R154, R154, R3, !P0 ;  /* 0x000000039a9a7207 */ /* 0x000fce0004000000 */
.L_x_287:
[----:B------:R-:W-:-:S13]  /*a660*/  LOP3.LUT P0, RZ, R0, 0xff, RZ, 0xc0, !PT ;  /* 0x000000ff00ff7812 */ /* 0x000fda000780c0ff */
[----:B------:R-:W-:Y:S05]  /*a670*/  @P0 BRA `(.L_x_290) ;  /* 0xffffff6800d00947 */ /* 0x000fea000383ffff */
[----:B------:R-:W-:Y:S05]  /*a680*/  EXIT ;  /* 0x000000000000794d */ /* 0x000fea0003800000 */
.L_x_7:
[----:B0-----:R-:W-:Y:S01]  /*a690*/  ULDC.64 UR4, c[0x0][0x650] ;  /* 0x0001940000047ab9 */ /* 0x001fe20000000a00 */
        /* <DEDUP_REMOVED lines=25> */
.L_x_292:
[----:B------:R-:W0:Y:S01]  /*a830*/  LDC.64 R28, c[0x0][0x640] ;  /* 0x00019000ff1c7b82 */ /* 0x000e220000000a00 */
[-CC-:B------:R-:W-:Y:S01]  /*a840*/  SHF.R.U64 R22, R12, R6.reuse, R13.reuse ;  /* 0x000000060c167219 */ /* 0x180fe2000000120d */
[----:B------:R-:W-:Y:S01]  /*a850*/  IMAD.MOV.U32 R30, RZ, RZ, 0x1 ;  /* 0x00000001ff1e7424 */ /* 0x000fe200078e00ff */
[----:B------:R-:W-:Y:S02]  /*a860*/  SHF.R.U32.HI R6, RZ, R6, R13 ;  /* 0x00000006ff067219 */ /* 0x000fe4000001160d */
        /* <DEDUP_REMOVED lines=8> */
[----:B------:R-:W-:Y:S01]  /*a8f0*/  IMAD.IADD R9, R9, 0x1, R11 ;  /* 0x0000000109097824 */ /* 0x000fe200078e020b */
[----:B0-----:R-:W-:-:S04]  /*a900*/  ISETP.NE.U32.AND P0, PT, R28, RZ, PT ;  /* 0x000000ff1c00720c */ /* 0x001fc80003f05070 */
[----:B------:R-:W-:Y:S02]  /*a910*/  ISETP.NE.AND.EX P0, PT, R29, RZ, PT, P0 ;  /* 0x000000ff1d00720c */ /* 0x000fe40003f05300 */
[----:B------:R-:W0:Y:S01]  /*a920*/  LDC R20, c[0x0][0x600] ;  /* 0x00018000ff147b82 */ /* 0x000e220000000800 */
[-CC-:B-1----:R-:W-:Y:S01]  /*a930*/  SHF.R.U64 R14, R8, R10.reuse, R9.reuse ;  /* 0x0000000a080e7219 */ /* 0x182fe20000001209 */
[----:B------:R-:W-:Y:S01]  /*a940*/  IMAD.MOV.U32 R8, RZ, RZ, -0x1 ;  /* 0xffffffffff087424 */ /* 0x000fe200078e00ff */
[----:B------:R-:W-:-:S05]  /*a950*/  SHF.R.U32.HI R9, RZ, R10, R9 ;  /* 0x0000000aff097219 */ /* 0x000fca0000011609 */
[----:B------:R-:W1:Y:S01]  /*a960*/  LDC R26, c[0x0][0x648] ;  /* 0x00019200ff1a7b82 */ /* 0x000e620000000800 */
[-CC-:B--2---:R-:W-:Y:S02]  /*a970*/  SHF.R.U64 R21, R14, R12.reuse, R9.reuse ;  /* 0x0000000c0e157219 */ /* 0x184fe40000001209 */
[----:B------:R-:W-:-:S05]  /*a980*/  SHF.R.U32.HI R6, RZ, R12, R9 ;  /* 0x0000000cff067219 */ /* 0x000fca0000011609 */
[----:B------:R-:W2:Y:S01]  /*a990*/  LDC R27, c[0x0][0x638] ;  /* 0x00018e00ff1b7b82 */ /* 0x000ea20000000800 */
[-C--:B---3--:R-:W-:Y:S02]  /*a9a0*/  SHF.L.U32 R8, R8, R25.reuse, RZ ;  /* 0x0000001908087219 */ /* 0x088fe400000006ff */
[-CC-:B------:R-:W-:Y:S02]  /*a9b0*/  SHF.R.U64 R23, R21, R25.reuse, R6.reuse ;  /* 0x0000001915177219 */ /* 0x180fe40000001206 */
[----:B------:R-:W-:Y:S02]  /*a9c0*/  LOP3.LUT R32, RZ, R8, RZ, 0x33, !PT ;  /* 0x00000008ff207212 */ /* 0x000fe400078e33ff */
[----:B------:R-:W-:Y:S01]  /*a9d0*/  SHF.R.U32.HI R9, RZ, R25, R6 ;  /* 0x00000019ff097219 */ /* 0x000fe20000011606 */
[----:B------:R-:W3:Y:S01]  /*a9e0*/  LDC R31, c[0x0][0x610] ;  /* 0x00018400ff1f7b82 */ /* 0x000ee20000000800 */
[----:B------:R-:W-:Y:S01]  /*a9f0*/  IMAD.MOV.U32 R8, RZ, RZ, R23 ;  /* 0x000000ffff087224 */ /* 0x000fe200078e0017 */
[----:B------:R-:W-:Y:S06]  /*aa00*/  @!P0 BRA `(.L_x_293) ;  /* 0x0000000000288947 */ /* 0x000fec0003800000 */
        /* <DEDUP_REMOVED lines=10> */
.L_x_293:
[----:B------:R-:W-:Y:S02]  /*aab0*/  ISETP.NE.AND P0, PT, R2, 0x1, PT ;  /* 0x000000010200780c */ /* 0x000fe40003f05270 */
[----:B-1----:R-:W-:Y:S01]  /*aac0*/  SHF.R.U64 R6, R8, R26, R9 ;  /* 0x0000001a08067219 */ /* 0x002fe20000001209 */
[----:B0-----:R-:W-:Y:S01]  /*aad0*/  VIADD R9, R20, 0xffffffff ;  /* 0xffffffff14097836 */ /* 0x001fe20000000000 */
[----:B------:R-:W-:Y:S02]  /*aae0*/  SHF.L.U32 R30, R30, R25, RZ ;  /* 0x000000191e1e7219 */ /* 0x000fe400000006ff */
[----:B------:R-:W-:Y:S01]  /*aaf0*/  LOP3.LUT R5, R21, R32, RZ, 0xc0, !PT ;  /* 0x0000002015057212 */ /* 0x000fe200078ec0ff */
[----:B------:R-:W-:-:S04]  /*ab00*/  IMAD.MOV R8, RZ, RZ, -R6 ;  /* 0x000000ffff087224 */ /* 0x000fc800078e0a06 */
[----:B------:R-:W-:Y:S01]  /*ab10*/  IMAD R6, R30, R6, R5 ;  /* 0x000000061e067224 */ /* 0x000fe200078e0205 */
[----:B------:R-:W-:Y:S01]  /*ab20*/  LOP3.LUT R5, R14, R9, RZ, 0xc0, !PT ;  /* 0x000000090e057212 */ /* 0x000fe200078ec0ff */
[----:B------:R-:W-:Y:S02]  /*ab30*/  @P0 IMAD R3, R7, R24, R4 ;  /* 0x0000001807030224 */ /* 0x000fe400078e0204 */
[----:B--2---:R-:W-:Y:S02]  /*ab40*/  IMAD R4, R8, R27, R23 ;  /* 0x0000001b08047224 */ /* 0x004fe400078e0217 */
[----:B---3--:R-:W-:Y:S02]  /*ab50*/  IMAD R3, R6, R31, R3 ;  /* 0x0000001f06037224 */ /* 0x008fe400078e0203 */
[----:B------:R-:W-:Y:S02]  /*ab60*/  IMAD R4, R4, R20, R5 ;  /* 0x0000001404047224 */ /* 0x000fe400078e0205 */
[----:B------:R-:W-:-:S02]  /*ab70*/  IMAD.MOV.U32 R8, RZ, RZ, 0x1 ;  /* 0x00000001ff087424 */ /* 0x000fc400078e00ff */
[----:B------:R-:W-:Y:S01]  /*ab80*/  IMAD.MOV.U32 R6, RZ, RZ, R22 ;  /* 0x000000ffff067224 */ /* 0x000fe200078e0016 */
[----:B------:R-:W-:Y:S02]  /*ab90*/  SEL R20, R4, R3, !P0 ;  /* 0x0000000304147207 */ /* 0x000fe40004000000 */
[----:B------:R-:W-:-:S07]  /*aba0*/  SEL R21, R3, R4, !P0 ;  /* 0x0000000403157207 */ /* 0x000fce0004000000 */
.L_x_291:
[----:B------:R-:W-:-:S08]  /*abb0*/  NOP ;  /* 0x0000000000007918 */ /* 0x000fd00000000000 */
[----:B------:R-:W0:-:S00]  /*abc0*/  USETMAXREG.DEALLOC.CTAPOOL 0x28 ;  /* 0x00000028000079c8 */ /* 0x000e0000080e0500 */
[----:B0-----:R-:W-:-:S13]  /*abd0*/  ISETP.NE.AND P0, PT, R0, RZ, PT ;  /* 0x000000ff0000720c */ /* 0x001fda0003f05270 */
[----:B------:R-:W-:Y:S05]  /*abe0*/  @P0 EXIT ;  /* 0x000000000000094d */ /* 0x000fea0003800000 */
[----:B------:R-:W-:Y:S01]  /*abf0*/  LOP3.LUT P0, RZ, R8, 0xff, RZ, 0xc0, !PT ;  /* 0x000000ff08ff7812 */ /* 0x000fe2000780c0ff */
[----:B------:R-:W-:Y:S02]  /*ac00*/  IMAD.MOV.U32 R0, RZ, RZ, 0x1 ;  /* 0x00000001ff007424 */ /* 0x000fe400078e00ff */
[----:B------:R-:W-:-:S10]  /*ac10*/  IMAD.MOV.U32 R3, RZ, RZ, RZ ;  /* 0x000000ffff037224 */ /* 0x000fd400078e00ff */
[----:B------:R-:W-:Y:S05]  /*ac20*/  @!P0 BRA `(.L_x_294) ;  /* 0x0000000c00788947 */ /* 0x000fea0003800000 */
[----:B------:R-:W0:Y:S01]  /*ac30*/  LDC R0, c[0x0][0x28c] ;  /* 0x0000a300ff007b82 */ /* 0x000e220000000800 */
[----:B------:R-:W1:Y:S01]  /*ac40*/  S2R R9, SR_CgaCtaId ;  /* 0x0000000000097919 */ /* 0x000e620000008800 */
[----:B------:R-:W-:Y:S01]  /*ac50*/  ULDC UR5, c[0x0][0x658] ;  /* 0x0001960000057ab9 */ /* 0x000fe20000000800 */
[----:B------:R-:W-:Y:S01]  /*ac60*/  UMOV UR7, 0xffffffff ;  /* 0xffffffff00077882 */ /* 0x000fe20000000000 */
[----:B------:R-:W-:Y:S01]  /*ac70*/  ULDC UR6, c[0x0][0xc] ;  /* 0x0000030000067ab9 */ /* 0x000fe20000000800 */
[----:B------:R-:W-:Y:S01]  /*ac80*/  USHF.L.U32 UR9, UR7, UR5, URZ ;  /* 0x0000000507097299 */ /* 0x000fe2000800063f */
[----:B------:R-:W-:Y:S01]  /*ac90*/  BSSY B0, `(.L_x_294) ;  /* 0x00000d7000007945 */ /* 0x000fe20003800000 */
[----:B------:R-:W-:Y:S01]  /*aca0*/  UMOV UR8, 0x1 ;  /* 0x0000000100087882 */ /* 0x000fe20000000000 */
[----:B------:R-:W-:Y:S01]  /*acb0*/  ULDC UR7, c[0x0][0x10] ;  /* 0x0000040000077ab9 */ /* 0x000fe20000000800 */
[----:B------:R-:W-:Y:S01]  /*acc0*/  USHF.L.U32 UR5, UR8, UR5, URZ ;  /* 0x0000000508057299 */ /* 0x000fe2000800063f */
[----:B------:R-:W-:Y:S01]  /*acd0*/  IMAD.MOV.U32 R10, RZ, RZ, 0x1 ;  /* 0x00000001ff0a7424 */ /* 0x000fe200078e00ff */
[----:B------:R-:W-:Y:S01]  /*ace0*/  UIMAD.WIDE.U32 UR6, UR6, UR7, URZ ;  /* 0x00000007060672a5 */ /* 0x000fe2000f8e003f */
[----:B------:R-:W-:Y:S01]  /*acf0*/  LOP3.LUT R13, R19, 0x2, RZ, 0xfc, !PT ;  /* 0x00000002130d7812 */ /* 0x000fe200078efcff */
[----:B------:R-:W-:Y:S01]  /*ad00*/  ULDC UR8, c[0x0][0x14] ;  /* 0x0000050000087ab9 */ /* 0x000fe20000000800 */
[----:B------:R-:W-:Y:S01]  /*ad10*/  ULDC UR4, c[0x0][0x600] ;  /* 0x0001800000047ab9 */ /* 0x000fe20000000800 */
[----:B------:R-:W-:-:S02]  /*ad20*/  UIMAD.WIDE.U32 UR30, UR6, UR8, URZ ;  /* 0x00000008061e72a5 */ /* 0x000fc4000f8e003f */
[----:B------:R-:W-:Y:S02]  /*ad30*/  UIMAD UR7, UR7, UR8, URZ ;  /* 0x00000008070772a4 */ /* 0x000fe4000f8e023f */
[----:B------:R-:W-:Y:S02]  /*ad40*/  UIADD3 UR4, UR4, -0x1, URZ ;  /* 0xffffffff04047890 */ /* 0x000fe4000fffe03f */
[----:B------:R-:W-:Y:S02]  /*ad50*/  ULOP3.LUT UR6, URZ, UR9, URZ, 0x33, !UPT ;  /* 0x000000093f067292 */ /* 0x000fe4000f8e333f */
[----:B------:R-:W-:Y:S01]  /*ad60*/  UIADD3 UR7, UR31, UR7, URZ ;  /* 0x000000071f077290 */ /* 0x000fe2000fffe03f */
[----:B0-----:R-:W-:Y:S01]  /*ad70*/  VIADD R0, R0, 0x7f ;  /* 0x0000007f00007836 */ /* 0x001fe20000000000 */
[----:B------:R-:W-:-:S04]  /*ad80*/  ULDC.64 UR38, c[0x0][0x198] ;  /* 0x0000660000267ab9 */ /* 0x000fc80000000a00 */
[----:B------:R-:W-:-:S04]  /*ad90*/  SHF.R.S32.HI R3, RZ, 0x1f, R0 ;  /* 0x0000001fff037819 */ /* 0x000fc80000011400 */
[----:B------:R-:W-:Y:S01]  /*ada0*/  LEA.HI R8, R3, R0, RZ, 0x7 ;  /* 0x0000000003087211 */ /* 0x000fe200078f38ff */
[----:B-1----:R-:W-:Y:S02]  /*adb0*/  IMAD.SHL.U32 R11, R9, 0x80, RZ ;  /* 0x00000080090b7824 */ /* 0x002fe400078e00ff */
[----:B------:R-:W-:Y:S01]  /*adc0*/  IMAD.MOV.U32 R0, RZ, RZ, 0x1 ;  /* 0x00000001ff007424 */ /* 0x000fe200078e00ff */
[----:B------:R-:W-:Y:S01]  /*add0*/  SHF.R.S32.HI R8, RZ, 0x7, R8 ;  /* 0x00000007ff087819 */ /* 0x000fe20000011408 */
[----:B------:R-:W-:Y:S01]  /*ade0*/  IMAD.MOV.U32 R3, RZ, RZ, RZ ;  /* 0x000000ffff037224 */ /* 0x000fe200078e00ff */
[----:B------:R-:W-:Y:S01]  /*adf0*/  LOP3.LUT R11, R11, 0x80, RZ, 0xc0, !PT ;  /* 0x000000800b0b7812 */ /* 0x000fe200078ec0ff */
[----:B------:R-:W-:Y:S02]  /*ae00*/  IMAD.SHL.U32 R9, R9, 0x2000, RZ ;  /* 0x0000200009097824 */ /* 0x000fe400078e00ff */
[----:B------:R-:W-:-:S07]  /*ae10*/  VIADD R12, R8, 0x1 ;  /* 0x00000001080c7836 */ /* 0x000fce0000000000 */
.L_x_305:
[----:B------:R-:W-:-:S03]  /*ae20*/  UMOV UR8, 0xffffffff ;  /* 0xffffffff00087882 */ /* 0x000fc60000000000 */
[----:B------:R-:W-:Y:S05]  /*ae30*/  BRA.DIV UR8, `(.L_x_295) ;  /* 0x0000000e08947947 */ /* 0x000fea000b800000 */
[----:B------:R-:W-:-:S13]  /*ae40*/  ELECT P6, URZ, PT ;  /* 0x00000000003f782f */ /* 0x000fda00038c0000 */
.L_x_314:
[----:B------:R-:W0:Y:S01]  /*ae50*/  LDC R4, c[0x0][0x28c] ;  /* 0x0000a300ff047b82 */ /* 0x000e220000000800 */
[----:B------:R-:W-:Y:S01]  /*ae60*/  BSSY B1, `(.L_x_296) ;  /* 0x0000045000017945 */ /* 0x000fe20003800000 */
[----:B0-----:R-:W-:-:S13]  /*ae70*/  ISETP.LT.OR P6, PT, R4, 0x1, !P6 ;  /* 0x000000010400780c */ /* 0x001fda00077c1670 */
[----:B------:R-:W-:Y:S05]  /*ae80*/  @P6 BRA `(.L_x_297) ;  /* 0x0000000400086947 */ /* 0x000fea0003800000 */
[----:B------:R-:W-:Y:S02]  /*ae90*/  IMAD.SHL.U32 R21, R21, 0x80, RZ ;  /* 0x0000008015157824 */ /* 0x000fe400078e00ff */
[----:B------:R-:W-:Y:S02]  /*aea0*/  IMAD R20, R20, 0x100, R11 ;  /* 0x0000010014147824 */ /* 0x000fe400078e020b */
[----:B------:R-:W-:Y:S02]  /*aeb0*/  IMAD.MOV.U32 R22, RZ, RZ, RZ ;  /* 0x000000ffff167224 */ /* 0x000fe400078e00ff */
[----:B------:R-:W-:Y:S02]  /*aec0*/  IMAD.MOV.U32 R4, RZ, RZ, R12 ;  /* 0x000000ffff047224 */ /* 0x000fe400078e000c */
[----:B------:R-:W-:Y:S02]  /*aed0*/  IMAD.MOV.U32 R5, RZ, RZ, R0 ;  /* 0x000000ffff057224 */ /* 0x000fe400078e0000 */
[----:B------:R-:W-:-:S07]  /*aee0*/  IMAD.MOV.U32 R7, RZ, RZ, R3 ;  /* 0x000000ffff077224 */ /* 0x000fce00078e0003 */
.L_x_300:
[----:B------:R-:W0:Y:S01]  /*aef0*/  S2R R15, SR_CgaCtaId ;  /* 0x00000000000f7919 */ /* 0x000e220000008800 */
[----:B------:R-:W-:Y:S02]  /*af00*/  MOV R14, 0x400 ;  /* 0x00000400000e7802 */ /* 0x000fe40000000f00 */
[----:B------:R-:W-:Y:S02]  /*af10*/  LOP3.LUT P1, RZ, R18, 0x7f, RZ, 0xc0, !PT ;  /* 0x0000007f12ff7812 */ /* 0x000fe4000782c0ff */
[----:B0-----:R-:W-:Y:S02]  /*af20*/  LEA R25, R15, R14, 0x18 ;  /* 0x0000000e0f197211 */ /* 0x001fe400078ec0ff */
[----:B------:R-:W-:-:S09]  /*af30*/  SHF.L.U32 R14, R5, 0x1f, RZ ;  /* 0x0000001f050e7819 */ /* 0x000fd200000006ff */
[----:B------:R-:W0:Y:S01]  /*af40*/  @!P1 LDC R15, c[0x0][0x500] ;  /* 0x00014000ff0f9b82 */ /* 0x000e220000000800 */
[----:B------:R-:W-:-:S04]  /*af50*/  IMAD R23, R7, 0x8, R25 ;  /* 0x0000000807177824 */ /* 0x000fc800078e0219 */
[----:B------:R-:W1:Y:S02]  /*af60*/  SYNCS.PHASECHK.TRANS64.TRYWAIT P0, [R23+URZ+0x10], R14 ;  /* 0x0000100e170075a7 */ /* 0x000e64000800017f */
[----:B-1----:R-:W-:Y:S05]  /*af70*/  @!P0 BRA `(.L_x_298) ;  /* 0x0000000c00648947 */ /* 0x002fea0003800000 */
.L_x_315:
[----:B-1----:R-:W-:Y:S01]  /*af80*/  PRMT R14, R13, 0x9910, RZ ;  /* 0x000099100d0e7816 */ /* 0x002fe200000000ff */
[----:B0-----:R0:W-:Y:S03]  /*af90*/  @!P1 SYNCS.ARRIVE.TRANS64 RZ, [R23+URZ], R15 ;  /* 0x0000000f17ff99a7 */ /* 0x0011e6000800003f */
[----:B------:R-:W-:-:S13]  /*afa0*/  ISETP.NE.AND P0, PT, R14, 0x2, PT ;  /* 0x000000020e00780c */ /* 0x000fda0003f05270 */
[----:B0-----:R-:W-:Y:S05]  /*afb0*/  @P0 BRA `(.L_x_299) ;  /* 0x0000000000040947 */ /* 0x001fea0003800000 */
[----:B------:R-:W-:Y:S01]  /*afc0*/  BPT.TRAP 0x1 ;  /* 0x000000040000795c */ /* 0x000fe20000300000 */
.L_x_299:
[----:B------:R-:W-:Y:S01]  /*afd0*/  IMAD.SHL.U32 R14, R7, 0x8000, RZ ;  /* 0x00008000070e7824 */ /* 0x000fe200078e00ff */
[----:B------:R-:W-:Y:S01]  /*afe0*/  R2UR UR34, R22 ;  /* 0x00000000162272ca */ /* 0x000fe200000e0000 */
[----:B------:R-:W-:Y:S01]  /*aff0*/  VIADD R4, R4, 0xffffffff ;  /* 0xffffffff04047836 */ /* 0x000fe20000000000 */
[----:B------:R-:W-:Y:S01]  /*b000*/  R2UR UR33, R23 ;  /* 0x00000000172172ca */ /* 0x000fe200000e0000 */
[----:B------:R-:W-:Y:S01]  /*b010*/  IMAD.IADD R15, R25, 0x1, R14 ;  /* 0x00000001190f7824 */ /* 0x000fe200078e020e */
[----:B------:R-:W-:Y:S01]  /*b020*/  LOP3.LUT R14, R14, 0x2000, R9, 0xf8, !PT ;  /* 0x000020000e0e7812 */ /* 0x000fe200078ef809 */
[----:B------:R-:W-:Y:S01]  /*b030*/  UIADD3 UR14, UP0, UR38, 0xf0, URZ ;  /* 0x000000f0260e7890 */ /* 0x000fe2000ff1e03f */
[----:B------:R-:W-:Y:S01]  /*b040*/  R2UR UR36, R6 ;  /* 0x00000000062472ca */ /* 0x000fe200000e0000 */
[----:B------:R-:W-:Y:S01]  /*b050*/  UIADD3 UR40, UP1, UR38, 0x1f0, URZ ;  /* 0x000001f026287890 */ /* 0x000fe2000ff3e03f */
[----:B------:R-:W-:Y:S01]  /*b060*/  R2UR UR24, R15 ;  /* 0x000000000f1872ca */ /* 0x000fe200000e0000 */
[----:B------:R-:W-:Y:S01]  /*b070*/  IMAD R14, R14, 0x2, R25 ;  /* 0x000000020e0e7824 */ /* 0x000fe200078e0219 */
[----:B------:R-:W-:Y:S01]  /*b080*/  R2UR UR35, R21 ;  /* 0x00000000152372ca */ /* 0x000fe200000e0000 */
[----:B------:R-:W-:Y:S01]  /*b090*/  UIADD3.X UR15, URZ, UR39, URZ, UP0, !UPT ;  /* 0x000000273f0f7290 */ /* 0x000fe200087fe43f */
[----:B------:R-:W-:Y:S01]  /*b0a0*/  R2UR UR19, R20 ;  /* 0x00000000141372ca */ /* 0x000fe200000e0000 */
[----:B------:R-:W-:Y:S01]  /*b0b0*/  UIADD3 UR26, UR34, 0x40, URZ ;  /* 0x00000040221a7890 */ /* 0x000fe2000fffe03f */
[----:B------:R-:W-:Y:S01]  /*b0c0*/  R2UR UR8, R14 ;  /* 0x000000000e0872ca */ /* 0x000fe200000e0000 */
[----:B------:R-:W-:Y:S01]  /*b0d0*/  UIADD3.X UR41, URZ, UR39, URZ, UP1, !UPT ;  /* 0x000000273f297290 */ /* 0x000fe20008ffe43f */
[----:B------:R-:W-:Y:S01]  /*b0e0*/  ISETP.GT.AND P1, PT, R4, 0x1, PT ;  /* 0x000000010400780c */ /* 0x000fe20003f24270 */
[----:B------:R-:W-:Y:S01]  /*b0f0*/  VIADD R7, R7, 0x1 ;  /* 0x0000000107077836 */ /* 0x000fe20000000000 */
[----:B------:R-:W-:Y:S01]  /*b100*/  UMOV UR22, 0x0 ;  /* 0x0000000000167882 */ /* 0x000fe20000000000 */
[----:B------:R-:W-:Y:S01]  /*b110*/  UMOV UR23, 0x10000000 ;  /* 0x1000000000177882 */ /* 0x000fe20000000000 */
[----:B------:R-:W-:Y:S01]  /*b120*/  UMOV UR25, UR33 ;  /* 0x0000002100197c82 */ /* 0x000fe20008000000 */
[----:B------:R-:W-:Y:S01]  /*b130*/  UIADD3 UR32, UR24, 0x100, URZ ;  /* 0x0000010018207890 */ /* 0x000fe2000fffe03f */
[----:B------:R-:W-:Y:S01]  /*b140*/  ISETP.NE.AND P0, PT, R7, 0x2, PT ;  /* 0x000000020700780c */ /* 0x000fe20003f05270 */
[----:B------:R-:W-:Y:S01]  /*b150*/  UIADD3 UR24, UR24, 0x4100, URZ ;  /* 0x0000410018187890 */ /* 0x000fe2000fffe03f */
[----:B------:R-:W-:Y:S01]  /*b160*/  VIADD R22, R22, 0x80 ;  /* 0x0000008016167836 */ /* 0x000fe20000000000 */
[----:B------:R-:W-:Y:S01]  /*b170*/  UMOV UR28, UR36 ;  /* 0x00000024001c7c82 */ /* 0x000fe20008000000 */
[----:B------:R-:W-:Y:S01]  /*b180*/  UMOV UR27, UR35 ;  /* 0x00000023001b7c82 */ /* 0x000fe20008000000 */
[----:B------:R-:W-:Y:S01]  /*b190*/  UIADD3 UR16, UR8, 0x10100, URZ ;  /* 0x0001010008107890 */ /* 0x000fe2000fffe03f */
[----:B------:R-:W-:Y:S01]  /*b1a0*/  SEL R14, RZ, 0x1, P0 ;  /* 0x00000001ff0e7807 */ /* 0x000fe20000000000 */
[----:B------:R-:W-:Y:S01]  /*b1b0*/  UIADD3 UR8, UR8, 0x18100, URZ ;  /* 0x0001810008087890 */ /* 0x000fe2000fffe03f */
[----:B------:R0:W-:Y:S01]  /*b1c0*/  UTMALDG.3D [UR32], [UR14], desc[UR22] ;  /* 0x000016200e0075b4 */ /* 0x0001e20008011000 */
[----:B------:R-:W-:Y:S01]  /*b1d0*/  UMOV UR13, 0x30000 ;  /* 0x00030000000d7882 */ /* 0x000fe20000000000 */
[----:B------:R-:W-:Y:S01]  /*b1e0*/  UMOV UR17, UR33 ;  /* 0x0000002100117c82 */ /* 0x000fe20008000000 */
[----:B------:R-:W-:Y:S01]  /*b1f0*/  UMOV UR18, UR34 ;  /* 0x0000002200127c82 */ /* 0x000fe20008000000 */
[----:B------:R-:W-:Y:S01]  /*b200*/  UMOV UR20, UR36 ;  /* 0x0000002400147c82 */ /* 0x000fe20008000000 */
[----:B------:R-:W-:Y:S01]  /*b210*/  UMOV UR9, UR33 ;  /* 0x0000002100097c82 */ /* 0x000fe20008000000 */
[----:B------:R-:W-:Y:S01]  /*b220*/  UMOV UR11, UR19 ;  /* 0x00000013000b7c82 */ /* 0x000fe20008000000 */
[----:B------:R-:W-:Y:S01]  /*b230*/  UMOV UR12, UR36 ;  /* 0x00000024000c7c82 */ /* 0x000fe20008000000 */
[----:B------:R0:W-:Y:S01]  /*b240*/  UTMALDG.3D [UR24], [UR14], desc[UR22] ;  /* 0x000016180e0075b4 */ /* 0x0001e20008011000 */
[----:B------:R-:W-:Y:S01]  /*b250*/  UMOV UR10, UR26 ;  /* 0x0000001a000a7c82 */ /* 0x000fe20008000000 */
[----:B------:R-:W-:-:S02]  /*b260*/  LOP3.LUT R5, R5, R14, RZ, 0x3c, !PT ;  /* 0x0000000e05057212 */ /* 0x000fc400078e3cff */
[----:B------:R-:W-:Y:S01]  /*b270*/  SEL R7, R7, RZ, P0 ;  /* 0x000000ff07077207 */ /* 0x000fe20000000000 */
[----:B------:R0:W-:Y:S01]  /*b280*/  UTMALDG.3D.MULTICAST [UR16], [UR40], UR13, desc[UR22] ;  /* 0x00001610280073b4 */ /* 0x0001e2000801180d */
[----:B------:R0:W-:Y:S02]  /*b290*/  UTMALDG.3D.MULTICAST [UR8], [UR40], UR13, desc[UR22] ;  /* 0x00001608280073b4 */ /* 0x0001e4000801180d */
[----:B0-----:R-:W-:Y:S05]  /*b2a0*/  @P1 BRA `(.L_x_300) ;  /* 0xfffffffc00101947 */ /* 0x001fea000383ffff */
.L_x_297:
[----:B------:R-:W-:Y:S05]  /*b2b0*/  BSYNC B1 ;  /* 0x0000000000017941 */ /* 0x000fea0003800000 */
.L_x_296:
[----:B------:R-:W-:Y:S01]  /*b2c0*/  LOP3.LUT P1, RZ, R10, 0xff, RZ, 0xc0, !PT ;  /* 0x000000ff0aff7812 */ /* 0x000fe2000782c0ff */
[----:B------:R-:W-:Y:S01]  /*b2d0*/  IMAD.IADD R3, R8, 0x1, R3 ;  /* 0x0000000108037824 */ /* 0x000fe200078e0203 */
[----:B------:R-:W-:Y:S01]  /*b2e0*/  IADD3 R16, P2, R16, UR30, RZ ;  /* 0x0000001e10107c10 */ /* 0x000fe2000ff5e0ff */
[----:B------:R-:W-:Y:S01]  /*b2f0*/  ULDC.64 UR8, c[0x0][0x650] ;  /* 0x0001940000087ab9 */ /* 0x000fe20000000a00 */
[----:B------:R-:W-:Y:S01]  /*b300*/  BSSY B1, `(.L_x_301) ;  /* 0x000006d000017945 */ /* 0x000fe20003800000 */
[----:B------:R-:W-:Y:S01]  /*b310*/  IMAD.MOV.U32 R21, RZ, RZ, -0x1 ;  /* 0xffffffffff157424 */ /* 0x000fe200078e00ff */
[----:B------:R-:W-:Y:S01]  /*b320*/  ISETP.GT.U32.AND P0, PT, R3, 0x1, PT ;  /* 0x000000010300780c */ /* 0x000fe20003f04070 */
[----:B------:R-:W-:Y:S01]  /*b330*/  IMAD.MOV.U32 R20, RZ, RZ, -0x1 ;  /* 0xffffffffff147424 */ /* 0x000fe200078e00ff */
[----:B------:R-:W-:Y:S02]  /*b340*/  SHF.R.U32.HI R4, RZ, 0x1, R3 ;  /* 0x00000001ff047819 */ /* 0x000fe40000011603 */
[----:B------:R-:W-:-:S02]  /*b350*/  ISETP.LT.U32.AND P0, PT, R8, 0x2, P0 ;  /* 0x000000020800780c */ /* 0x000fc40000701070 */
[----:B------:R-:W-:Y:S01]  /*b360*/  IADD3.X R17, R17, UR7, RZ, P2, !PT ;  /* 0x0000000711117c10 */ /* 0x000fe200097fe4ff */
[----:B------:R-:W0:Y:S01]  /*b370*/  @P1 S2R R6, SR_CgaCtaId ;  /* 0x0000000000061919 */ /* 0x000e220000008800 */
[----:B------:R-:W-:Y:S02]  /*b380*/  @P1 MOV R5, 0x400 ;  /* 0x0000040000051802 */ /* 0x000fe40000000f00 */
[----:B------:R-:W-:Y:S02]  /*b390*/  ISETP.GE.U32.AND P2, PT, R16, UR8, PT ;  /* 0x0000000810007c0c */ /* 0x000fe4000bf46070 */
[----:B------:R-:W-:Y:S02]  /*b3a0*/  LOP3.LUT R4, R4, 0x1, RZ, 0xc0, !PT ;  /* 0x0000000104047812 */ /* 0x000fe400078ec0ff */
[----:B------:R-:W-:Y:S02]  /*b3b0*/  LOP3.LUT R3, R3, 0x1, RZ, 0xc0, !PT ;  /* 0x0000000103037812 */ /* 0x000fe400078ec0ff */
[----:B------:R-:W-:-:S02]  /*b3c0*/  PRMT R10, RZ, 0x7610, R10 ;  /* 0x00007610ff0a7816 */ /* 0x000fc4000000000a */
[----:B0-----:R-:W-:Y:S01]  /*b3d0*/  @P1 LEA R5, R6, R5, 0x18 ;  /* 0x0000000506051211 */ /* 0x001fe200078ec0ff */
[----:B------:R-:W-:-:S03]  /*b3e0*/  IMAD.MOV.U32 R6, RZ, RZ, -0x1 ;  /* 0xffffffffff067424 */ /* 0x000fc600078e00ff */
[----:B------:R0:W-:Y:S01]  /*b3f0*/  @P1 SYNCS.ARRIVE.TRANS64.A1T0 RZ, [R5+URZ+0x38], RZ ;  /* 0x000038ff05ff19a7 */ /* 0x0001e2000810003f */
[----:B------:R-:W-:-:S04]  /*b400*/  ISETP.NE.U32.AND P1, PT, R4, 0x1, PT ;  /* 0x000000010400780c */ /* 0x000fc80003f25070 */
[----:B------:R-:W-:Y:S02]  /*b410*/  ISETP.GT.U32.AND P1, PT, R8, 0x1, !P1 ;  /* 0x000000010800780c */ /* 0x000fe40004f24070 */
[----:B0-----:R-:W-:Y:S02]  /*b420*/  SEL R5, RZ, 0x1, !P0 ;  /* 0x00000001ff057807 */ /* 0x001fe40004000000 */
[----:B------:R-:W-:Y:S02]  /*b430*/  ISETP.GE.U32.AND.EX P0, PT, R17, UR9, PT, P2 ;  /* 0x0000000911007c0c */ /* 0x000fe4000bf06120 */
[----:B------:R-:W-:-:S04]  /*b440*/  SEL R4, RZ, 0x1, !P1 ;  /* 0x00000001ff047807 */ /* 0x000fc80004800000 */
[----:B------:R-:W-:Y:S02]  /*b450*/  LOP3.LUT R0, R4, R0, R5, 0x96, !PT ;  /* 0x0000000004007212 */ /* 0x000fe400078e9605 */
[----:B------:R-:W-:-:S05]  /*b460*/  PRMT R4, RZ, 0x7610, R4 ;  /* 0x00007610ff047816 */ /* 0x000fca0000000004 */
[----:B------:R-:W-:Y:S05]  /*b470*/  @P0 BRA `(.L_x_302) ;  /* 0x0000000400540947 */ /* 0x000fea0003800000 */
[----:B------:R-:W0:Y:S01]  /*b480*/  S2R R15, SR_CTAID.X ;  /* 0x00000000000f7919 */ /* 0x000e220000002500 */
[----:B------:R-:W-:Y:S01]  /*b490*/  ULDC.64 UR8, c[0x0][0x628] ;  /* 0x00018a0000087ab9 */ /* 0x000fe20000000a00 */
[----:B------:R-:W-:Y:S01]  /*b4a0*/  ULDC UR11, c[0x0][0x630] ;  /* 0x00018c00000b7ab9 */ /* 0x000fe20000000800 */
[----:B------:R-:W-:Y:S01]  /*b4b0*/  ISETP.NE.U32.AND P0, PT, RZ, UR8, PT ;  /* 0x00000008ff007c0c */ /* 0x000fe2000bf05070 */
[----:B------:R-:W1:Y:S01]  /*b4c0*/  S2R R20, SR_CTAID.Y ;  /* 0x0000000000147919 */ /* 0x000e620000002600 */
[----:B------:R-:W-:Y:S01]  /*b4d0*/  ULDC UR12, c[0x0][0x150] ;  /* 0x00005400000c7ab9 */ /* 0x000fe20000000800 */
[----:B------:R-:W-:Y:S01]  /*b4e0*/  IMAD.MOV.U32 R4, RZ, RZ, R16 ;  /* 0x000000ffff047224 */ /* 0x000fe200078e0010 */
[----:B------:R-:W-:Y:S01]  /*b4f0*/  ISETP.NE.AND.EX P0, PT, RZ, UR9, PT, P0 ;  /* 0x00000009ff007c0c */ /* 0x000fe2000bf05300 */
[----:B------:R-:W-:Y:S01]  /*b500*/  IMAD.MOV.U32 R5, RZ, RZ, R17 ;  /* 0x000000ffff057224 */ /* 0x000fe200078e0011 */
[----:B0-----:R-:W-:-:S11]  /*b510*/  I2FP.F32.U32 R22, R15 ;  /* 0x0000000f00167245 */ /* 0x001fd60000201000 */
[----:B------:R-:W-:Y:S05]  /*b520*/  @!P0 BRA `(.L_x_303) ;  /* 0x0000000000288947 */ /* 0x000fea0003800000 */
[----:B------:R-:W-:Y:S02]  /*b530*/  ULDC UR10, c[0x0][0x634] ;  /* 0x00018d00000a7ab9 */ /* 0x000fe40000000800 */
[----:B------:R-:W-:-:S05]  /*b540*/  IADD3 R5, P0, R16, UR10, RZ ;  /* 0x0000000a10057c10 */ /* 0x000fca000ff1e0ff */
[----:B------:R-:W-:-:S04]  /*b550*/  IMAD.X R21, RZ, RZ, R17, P0 ;  /* 0x000000ffff157224 */ /* 0x000fc800000e0611 */
[----:B------:R-:W-:-:S04]  /*b560*/  IMAD.WIDE.U32 R6, R21, UR8, RZ ;  /* 0x0000000815067c25 */ /* 0x000fc8000f8e00ff */
[----:B------:R-:W-:-:S04]  /*b570*/  IMAD.WIDE.U32 R6, P0, R5, UR9, R6 ;  /* 0x0000000905067c25 */ /* 0x000fc8000f800006 */
[----:B------:R-:W-:-:S04]  /*b580*/  IMAD.WIDE.U32 R4, R5, UR8, RZ ;  /* 0x0000000805047c25 */ /* 0x000fc8000f8e00ff */
[----:B------:R-:W-:Y:S01]  /*b590*/  IMAD.MOV.U32 R4, RZ, RZ, R7 ;  /* 0x000000ffff047224 */ /* 0x000fe200078e0007 */
[----:B------:R-:W-:Y:S01]  /*b5a0*/  IADD3 RZ, P1, R5, R6, RZ ;  /* 0x0000000605ff7210 */ /* 0x000fe20007f3e0ff */
[----:B------:R-:W-:-:S04]  /*b5b0*/  IMAD.X R5, RZ, RZ, RZ, P0 ;  /* 0x000000ffff057224 */ /* 0x000fc800000e06ff */
[----:B------:R-:W-:-:S08]  /*b5c0*/  IMAD.WIDE.U32.X R4, R21, UR9, R4, P1 ;  /* 0x0000000915047c25 */ /* 0x000fd000088e0404 */
.L_x_303:
[--C-:B------:R-:W-:Y:S01]  /*b5d0*/  SHF.R.U64 R14, R4, UR11, R5.reuse ;  /* 0x0000000b040e7c19 */ /* 0x100fe20008001205 */
[----:B------:R-:W-:Y:S01]  /*b5e0*/  FMUL R22, R22, UR12 ;  /* 0x0000000c16167c20 */ /* 0x000fe20008400000 */
[----:B------:R-:W-:Y:S01]  /*b5f0*/  SHF.R.U32.HI R4, RZ, UR11, R5 ;  /* 0x0000000bff047c19 */ /* 0x000fe20008011605 */
[----:B------:R-:W0:Y:S01]  /*b600*/  LDC R6, c[0x0][0x144] ;  /* 0x00005100ff067b82 */ /* 0x000e220000000800 */
[----:B------:R-:W-:Y:S01]  /*b610*/  IADD3 R5, P0, RZ, -R14, RZ ;  /* 0x8000000eff057210 */ /* 0x000fe20007f1e0ff */
[----:B------:R-:W-:Y:S01]  /*b620*/  ULDC UR10, c[0x0][0x154] ;  /* 0x00005500000a7ab9 */ /* 0x000fe20000000800 */
[----:B-1----:R-:W-:Y:S01]  /*b630*/  I2FP.F32.U32 R7, R20 ;  /* 0x0000001400077245 */ /* 0x002fe20000201000 */
[----:B------:R-:W1:Y:S01]  /*b640*/  F2I.U32.TRUNC.NTZ R22, R22 ;  /* 0x0000001600167305 */ /* 0x000e62000020f000 */
[----:B------:R-:W-:Y:S01]  /*b650*/  ULDC.64 UR8, c[0x0][0x620] ;  /* 0x0001880000087ab9 */ /* 0x000fe20000000a00 */
[----:B------:R-:W-:Y:S01]  /*b660*/  IMAD.X R4, RZ, RZ, ~R4, P0 ;  /* 0x000000ffff047224 */ /* 0x000fe200000e0e04 */
[----:B------:R-:W-:Y:S01]  /*b670*/  ISETP.NE.AND P2, PT, R2, 0x1, PT ;  /* 0x000000010200780c */ /* 0x000fe20003f45270 */
[----:B------:R-:W-:Y:S01]  /*b680*/  FMUL R23, R7, UR10 ;  /* 0x0000000a07177c20 */ /* 0x000fe20008400000 */
[----:B------:R-:W2:Y:S01]  /*b690*/  LDC R25, c[0x0][0x148] ;  /* 0x00005200ff197b82 */ /* 0x000ea20000000800 */
[----:B------:R-:W-:Y:S01]  /*b6a0*/  IMAD R4, R4, UR8, RZ ;  /* 0x0000000804047c24 */ /* 0x000fe2000f8e02ff */
[----:B------:R-:W-:-:S02]  /*b6b0*/  ULDC.64 UR10, c[0x0][0x640] ;  /* 0x00019000000a7ab9 */ /* 0x000fc40000000a00 */
[----:B------:R-:W-:Y:S01]  /*b6c0*/  ISETP.NE.U32.AND P0, PT, RZ, UR10, PT ;  /* 0x0000000aff007c0c */ /* 0x000fe2000bf05070 */
[----:B------:R-:W3:Y:S01]  /*b6d0*/  F2I.U32.TRUNC.NTZ R23, R23 ;  /* 0x0000001700177305 */ /* 0x000ee2000020f000 */
[C---:B------:R-:W-:Y:S02]  /*b6e0*/  IMAD R7, R5.reuse, UR9, R4 ;  /* 0x0000000905077c24 */ /* 0x040fe4000f8e0204 */
[----:B------:R-:W-:Y:S01]  /*b6f0*/  IMAD.WIDE.U32 R4, R5, UR8, R16 ;  /* 0x0000000805047c25 */ /* 0x000fe2000f8e0010 */
[----:B------:R-:W-:Y:S01]  /*b700*/  ULDC UR8, c[0x0][0x618] ;  /* 0x0001860000087ab9 */ /* 0x000fe20000000800 */
[----:B------:R-:W-:Y:S02]  /*b710*/  ISETP.NE.AND.EX P0, PT, RZ, UR11, PT, P0 ;  /* 0x0000000bff007c0c */ /* 0x000fe4000bf05300 */
[----:B------:R-:W-:Y:S02]  /*b720*/  IMAD.IADD R5, R5, 0x1, R7 ;  /* 0x0000000105057824 */ /* 0x000fe400078e0207 */
[----:B-1----:R-:W-:-:S03]  /*b730*/  IMAD.MOV R22, RZ, RZ, -R22 ;  /* 0x000000ffff167224 */ /* 0x002fc600078e0a16 */
[----:B------:R-:W-:Y:S01]  /*b740*/  SHF.R.U64 R21, R4, UR8, R5 ;  /* 0x0000000804157c19 */ /* 0x000fe20008001205 */
[----:B0-----:R-:W-:Y:S01]  /*b750*/  IMAD R15, R6, R22, R15 ;  /* 0x00000016060f7224 */ /* 0x001fe200078e020f */
[----:B------:R-:W-:Y:S01]  /*b760*/  SHF.R.U32.HI R4, RZ, UR8, R5 ;  /* 0x00000008ff047c19 */ /* 0x000fe20008011605 */
[----:B------:R-:W-:Y:S01]  /*b770*/  ULDC UR8, c[0x0][0x608] ;  /* 0x0001820000087ab9 */ /* 0x000fe20000000800 */
[----:B---3--:R-:W-:Y:S02]  /*b780*/  IMAD.MOV R6, RZ, RZ, -R23 ;  /* 0x000000ffff067224 */ /* 0x008fe400078e0a17 */
[--C-:B------:R-:W-:Y:S02]  /*b790*/  SHF.R.U64 R22, R21, UR8, R4.reuse ;  /* 0x0000000815167c19 */ /* 0x100fe40008001204 */
[----:B------:R-:W-:Y:S01]  /*b7a0*/  SHF.R.U32.HI R5, RZ, UR8, R4 ;  /* 0x00000008ff057c19 */ /* 0x000fe20008011604 */
[----:B------:R-:W-:Y:S01]  /*b7b0*/  ULDC UR8, c[0x0][0x658] ;  /* 0x0001960000087ab9 */ /* 0x000fe20000000800 */
[----:B--2---:R-:W-:-:S02]  /*b7c0*/  @P2 IMAD R15, R25, R6, R20 ;  /* 0x00000006190f2224 */ /* 0x004fc400078e0214 */
[--C-:B------:R-:W-:Y:S02]  /*b7d0*/  SHF.R.U64 R20, R22, UR8, R5.reuse ;  /* 0x0000000816147c19 */ /* 0x100fe40008001205 */
[----:B------:R-:W-:-:S03]  /*b7e0*/  SHF.R.U32.HI R23, RZ, UR8, R5 ;  /* 0x00000008ff177c19 */ /* 0x000fc60008011605 */
[----:B------:R-:W-:Y:S02]  /*b7f0*/  IMAD.MOV.U32 R6, RZ, RZ, R20 ;  /* 0x000000ffff067224 */ /* 0x000fe400078e0014 */
[----:B------:R-:W-:Y:S01]  /*b800*/  IMAD.MOV.U32 R5, RZ, RZ, R23 ;  /* 0x000000ffff057224 */ /* 0x000fe200078e0017 */
[----:B------:R-:W-:Y:S06]  /*b810*/  @!P0 BRA `(.L_x_304) ;  /* 0x00000000002c8947 */ /* 0x000fec0003800000 */
        /* <DEDUP_REMOVED lines=9> */
[----:B------:R-:W-:-:S04]  /*b8b0*/  IMAD.WIDE.U32.X R4, R23, UR11, R4, P1 ;  /* 0x0000000b17047c25 */ /* 0x000fc800088e0404 */
[----:B------:R-:W-:-:S07]  /*b8c0*/  IMAD.MOV.U32 R6, RZ, RZ, R4 ;  /* 0x000000ffff067224 */ /* 0x000fce00078e0004 */
.L_x_304:
[----:B------:R-:W-:Y:S01]  /*b8d0*/  ULDC UR8, c[0x0][0x648] ;  /* 0x0001920000087ab9 */ /* 0x000fe20000000800 */
[----:B------:R-:W-:Y:S01]  /*b8e0*/  LOP3.LUT R4, R22, UR6, RZ, 0xc0, !PT ;  /* 0x0000000616047c12 */ /* 0x000fe2000f8ec0ff */
[----:B------:R-:W-:Y:S01]  /*b8f0*/  ULDC UR9, c[0x0][0x610] ;  /* 0x0001840000097ab9 */ /* 0x000fe20000000800 */
[----:B------:R-:W-:Y:S01]  /*b900*/  SHF.R.U64 R5, R6, UR8, R5 ;  /* 0x0000000806057c19 */ /* 0x000fe20008001205 */
[----:B------:R-:W-:Y:S01]  /*b910*/  ULDC UR8, c[0x0][0x638] ;  /* 0x00018e0000087ab9 */ /* 0x000fe20000000800 */
[----:B------:R-:W-:-:S03]  /*b920*/  LOP3.LUT R21, R21, UR4, RZ, 0xc0, !PT ;  /* 0x0000000415157c12 */ /* 0x000fc6000f8ec0ff */
[----:B------:R-:W-:Y:S02]  /*b930*/  IMAD.MOV R7, RZ, RZ, -R5 ;  /* 0x000000ffff077224 */ /* 0x000fe400078e0a05 */
[----:B------:R-:W-:Y:S02]  /*b940*/  IMAD R4, R5, UR5, R4 ;  /* 0x0000000505047c24 */ /* 0x000fe4000f8e0204 */
[----:B------:R-:W-:Y:S01]  /*b950*/  IMAD R20, R7, UR8, R20 ;  /* 0x0000000807147c24 */ /* 0x000fe2000f8e0214 */
[----:B------:R-:W-:Y:S01]  /*b960*/  ULDC UR8, c[0x0][0x600] ;  /* 0x0001800000087ab9 */ /* 0x000fe20000000800 */
[----:B------:R-:W-:Y:S02]  /*b970*/  IMAD R15, R4, UR9, R15 ;  /* 0x00000009040f7c24 */ /* 0x000fe4000f8e020f */
[----:B------:R-:W-:Y:S02]  /*b980*/  IMAD R6, R20, UR8, R21 ;  /* 0x0000000814067c24 */ /* 0x000fe4000f8e0215 */
[----:B------:R-:W-:-:S03]  /*b990*/  IMAD.MOV.U32 R4, RZ, RZ, 0x1 ;  /* 0x00000001ff047424 */ /* 0x000fc600078e00ff */
[----:B------:R-:W-:Y:S02]  /*b9a0*/  SEL R20, R6, R15, !P2 ;  /* 0x0000000f06147207 */ /* 0x000fe40005000000 */
[----:B------:R-:W-:Y:S01]  /*b9b0*/  SEL R21, R15, R6, !P2 ;  /* 0x000000060f157207 */ /* 0x000fe20005000000 */
[----:B------:R-:W-:-:S07]  /*b9c0*/  IMAD.MOV.U32 R6, RZ, RZ, R14 ;  /* 0x000000ffff067224 */ /* 0x000fce00078e000e */
.L_x_302:
[----:B------:R-:W-:Y:S05]  /*b9d0*/  BSYNC B1 ;  /* 0x0000000000017941 */ /* 0x000fea0003800000 */
.L_x_301:
[----:B------:R-:W-:-:S13]  /*b9e0*/  LOP3.LUT P0, RZ, R4, 0xff, RZ, 0xc0, !PT ;  /* 0x000000ff04ff7812 */ /* 0x000fda000780c0ff */
[----:B------:R-:W-:Y:S05]  /*b9f0*/  @P0 BRA `(.L_x_305) ;  /* 0xfffffff400080947 */ /* 0x000fea000383ffff */
[----:B------:R-:W-:Y:S05]  /*ba00*/  BSYNC B0 ;  /* 0x0000000000007941 */ /* 0x000fea0003800000 */
.L_x_294:
[----:B------:R-:W-:-:S03]  /*ba10*/  UMOV UR8, 0xffffffff ;  /* 0xffffffff00087882 */ /* 0x000fc60000000000 */
[----:B------:R-:W-:Y:S05]  /*ba20*/  BRA.DIV UR8, `(.L_x_306) ;  /* 0x0000000208cc7947 */ /* 0x000fea000b800000 */
[----:B------:R-:W-:-:S13]  /*ba30*/  ELECT P6, URZ, PT ;  /* 0x00000000003f782f */ /* 0x000fda00038c0000 */
.L_x_318:
[----:B------:R-:W-:Y:S04]  /*ba40*/  BSSY B0, `(.L_x_307) ;  /* 0x0000019000007945 */ /* 0x000fe80003800000 */
[----:B------:R-:W-:Y:S05]  /*ba50*/  @!P6 BRA `(.L_x_308) ;  /* 0x00000000005ce947 */ /* 0x000fea0003800000 */
[----:B------:R-:W-:-:S04]  /*ba60*/  LOP3.LUT R19, R19, 0x2, RZ, 0xfc, !PT ;  /* 0x0000000213137812 */ /* 0x000fc800078efcff */
[----:B------:R-:W-:-:S13]  /*ba70*/  ISETP.NE.AND P0, PT, R19, 0x3, PT ;  /* 0x000000031300780c */ /* 0x000fda0003f05270 */
[----:B------:R-:W-:Y:S05]  /*ba80*/  @!P0 BRA `(.L_x_309) ;  /* 0x0000000000048947 */ /* 0x000fea0003800000 */
[----:B------:R-:W-:Y:S01]  /*ba90*/  BPT.TRAP 0x1 ;  /* 0x000000040000795c */ /* 0x000fe20000300000 */
.L_x_309:
[----:B------:R-:W0:Y:S01]  /*baa0*/  S2R R5, SR_CgaCtaId ;  /* 0x0000000000057919 */ /* 0x000e220000008800 */
[----:B------:R-:W-:Y:S02]  /*bab0*/  MOV R2, 0x400 ;  /* 0x0000040000027802 */ /* 0x000fe40000000f00 */
[----:B------:R-:W-:Y:S02]  /*bac0*/  SHF.L.U32 R4, R0, 0x1f, RZ ;  /* 0x0000001f00047819 */ /* 0x000fe400000006ff */
[----:B0-----:R-:W-:-:S05]  /*bad0*/  LEA R2, R5, R2, 0x18 ;  /* 0x0000000205027211 */ /* 0x001fca00078ec0ff */
[----:B------:R-:W-:-:S04]  /*bae0*/  VIADD R2, R2, 0x10 ;  /* 0x0000001002027836 */ /* 0x000fc80000000000 */
[C---:B------:R-:W-:Y:S02]  /*baf0*/  IMAD R7, R3.reuse, 0x8, R2 ;  /* 0x0000000803077824 */ /* 0x040fe400078e0202 */
[----:B------:R-:W-:Y:S02]  /*bb00*/  VIADD R3, R3, 0x1 ;  /* 0x0000000103037836 */ /* 0x000fe40000000000 */
[----:B------:R-:W0:Y:S03]  /*bb10*/  SYNCS.PHASECHK.TRANS64.TRYWAIT P0, [R7+URZ], R4 ;  /* 0x00000004070075a7 */ /* 0x000e26000800017f */
[----:B------:R-:W-:-:S04]  /*bb20*/  ISETP.NE.AND P1, PT, R3, 0x2, PT ;  /* 0x000000020300780c */ /* 0x000fc80003f25270 */
[----:B------:R-:W-:Y:S02]  /*bb30*/  SEL R5, RZ, 0x1, P1 ;  /* 0x00000001ff057807 */ /* 0x000fe40000800000 */
[----:B------:R-:W-:Y:S02]  /*bb40*/  SEL R3, R3, RZ, P1 ;  /* 0x000000ff03037207 */ /* 0x000fe40000800000 */
[----:B------:R-:W-:Y:S01]  /*bb50*/  LOP3.LUT R0, R0, R5, RZ, 0x3c, !PT ;  /* 0x0000000500007212 */ /* 0x000fe200078e3cff */
[----:B0-----:R-:W-:Y:S06]  /*bb60*/  @!P0 BRA `(.L_x_310) ;  /* 0x00000000009c8947 */ /* 0x001fec0003800000 */
.L_x_319:
[----:B------:R-:W-:Y:S01]  /*bb70*/  IMAD R3, R3, 0x8, R2 ;  /* 0x0000000803037824 */ /* 0x000fe200078e0202 */
[----:B------:R-:W-:-:S07]  /*bb80*/  SHF.L.U32 R0, R0, 0x1f, RZ ;  /* 0x0000001f00007819 */ /* 0x000fce00000006ff */
.L_x_311:
[----:B-1----:R1:W2:Y:S02]  /*bb90*/  SYNCS.PHASECHK.TRANS64.TRYWAIT P0, [R3+URZ], R0 ;  /* 0x00000000030075a7 */ /* 0x0022a4000800017f */
[----:B--2---:R-:W-:Y:S05]  /*bba0*/  @!P0 NANOSLEEP.SYNCS 0x989680 ;  /* 0x009896800000895d */ /* 0x004fea0003900000 */
[----:B------:R-:W2:Y:S02]  /*bbb0*/  @!P0 SYNCS.PHASECHK.TRANS64 P0, [R3+URZ], R0 ;  /* 0x00000000030085a7 */ /* 0x000ea4000800007f */
[----:B--2---:R-:W-:Y:S05]  /*bbc0*/  @!P0 BRA `(.L_x_311) ;  /* 0xfffffffc00f08947 */ /* 0x004fea000383ffff */
.L_x_308:
[----:B------:R-:W-:Y:S05]  /*bbd0*/  BSYNC B0 ;  /* 0x0000000000007941 */ /* 0x000fea0003800000 */
.L_x_307:
[----:B------:R-:W-:Y:S05]  /*bbe0*/  EXIT ;  /* 0x000000000000794d */ /* 0x000fea0003800000 */
.L_x_21:
[----:B---3--:R3:W4:Y:S02]  /*bbf0*/  SYNCS.PHASECHK.TRANS64.TRYWAIT P1, [R3+URZ], R0 ;  /* 0x00000000030075a7 */ /* 0x008724000802017f */
[----:B----4-:R-:W-:Y:S05]  /*bc00*/  @!P1 NANOSLEEP.SYNCS 0x989680 ;  /* 0x009896800000995d */ /* 0x010fea0003900000 */
[----:B------:R-:W4:Y:S02]  /*bc10*/  @!P1 SYNCS.PHASECHK.TRANS64 P1, [R3+URZ], R0 ;  /* 0x00000000030095a7 */ /* 0x000f24000802007f */
[----:B----4-:R-:W-:Y:S05]  /*bc20*/  @!P1 BRA `(.L_x_21) ;  /* 0xfffffffc00f09947 */ /* 0x010fea000383ffff */
[----:B------:R-:W-:Y:S05]  /*bc30*/  BRA `(.L_x_20) ;  /* 0xffffff5800287947 */ /* 0x000fea000383ffff */
.L_x_26:
[----:B-1----:R1:W2:Y:S02]  /*bc40*/  SYNCS.PHASECHK.TRANS64.TRYWAIT P1, [R5+URZ], R4 ;  /* 0x00000004050075a7 */ /* 0x0022a4000802017f */
[----:B--2---:R-:W-:Y:S05]  /*bc50*/  @!P1 NANOSLEEP.SYNCS 0x989680 ;  /* 0x009896800000995d */ /* 0x004fea0003900000 */
[----:B------:R-:W2:Y:S02]  /*bc60*/  @!P1 SYNCS.PHASECHK.TRANS64 P1, [R5+URZ], R4 ;  /* 0x00000004050095a7 */ /* 0x000ea4000802007f */
[----:B--2---:R-:W-:Y:S05]  /*bc70*/  @!P1 BRA `(.L_x_26) ;  /* 0xfffffffc00f09947 */ /* 0x004fea000383ffff */
[----:B------:R-:W-:Y:S05]  /*bc80*/  BRA `(.L_x_25) ;  /* 0xffffff5c00a47947 */ /* 0x000fea000383ffff */
.L_x_295:
[----:B------:R-:W-:Y:S01]  /*bc90*/  BSSY B1, `(.L_x_312) ;  /* 0x0000006000017945 */ /* 0x000fe20003800000 */
[----:B------:R-:W-:-:S07]  /*bca0*/  IMAD.MOV.U32 R15, RZ, RZ, -0x1 ;  /* 0xffffffffff0f7424 */ /* 0x000fce00078e00ff */
[----:B------:R-:W-:Y:S05]  /*bcb0*/  WARPSYNC.COLLECTIVE R15, `(.L_x_313) ;  /* 0x000000000f0c7348 */ /* 0x000fea0003c00000 */
[----:B------:R-:W-:Y:S02]  /*bcc0*/  ELECT P6, UR62, PT ;  /* 0x00000000003e782f */ /* 0x000fe400038c0000 */
[----:B------:R-:W-:Y:S01]  /*bcd0*/  MOV R14, UR62 ;  /* 0x0000003e000e7c02 */ /* 0x000fe20008000f00 */
[----:B------:R-:W-:Y:S10]  /*bce0*/  ENDCOLLECTIVE ;  /* 0x000000000000791b */ /* 0x000ff40003800000 */
.L_x_313:
[----:B------:R-:W-:Y:S05]  /*bcf0*/  BSYNC B1 ;  /* 0x0000000000017941 */ /* 0x000fea0003800000 */
.L_x_312:
[----:B------:R-:W-:Y:S05]  /*bd00*/  BRA `(.L_x_314) ;  /* 0xfffffff000507947 */ /* 0x000fea000383ffff */
.L_x_298:
[----:B-1----:R1:W2:Y:S02]  /*bd10*/  SYNCS.PHASECHK.TRANS64.TRYWAIT P0, [R23+URZ+0x10], R14 ;  /* 0x0000100e170075a7 */ /* 0x0022a4000800017f */
[----:B--2---:R-:W-:Y:S05]  /*bd20*/  @!P0 NANOSLEEP.SYNCS 0x989680 ;  /* 0x009896800000895d */ /* 0x004fea0003900000 */
[----:B------:R-:W2:Y:S02]  /*bd30*/  @!P0 SYNCS.PHASECHK.TRANS64 P0, [R23+URZ+0x10], R14 ;  /* 0x0000100e170085a7 */ /* 0x000ea4000800007f */
[----:B--2---:R-:W-:Y:S05]  /*bd40*/  @!P0 BRA `(.L_x_298) ;  /* 0xfffffffc00f08947 */ /* 0x004fea000383ffff */
[----:B------:R-:W-:Y:S05]  /*bd50*/  BRA `(.L_x_315) ;  /* 0xfffffff000887947 */ /* 0x000fea000383ffff */
.L_x_306:
[----:B------:R-:W-:Y:S01]  /*bd60*/  BSSY B0, `(.L_x_316) ;  /* 0x0000006000007945 */ /* 0x000fe20003800000 */
[----:B------:R-:W-:-:S07]  /*bd70*/  IMAD.MOV.U32 R15, RZ, RZ, -0x1 ;  /* 0xffffffffff0f7424 */ /* 0x000fce00078e00ff */
[----:B------:R-:W-:Y:S05]  /*bd80*/  WARPSYNC.COLLECTIVE R15, `(.L_x_317) ;  /* 0x000000000f0c7348 */ /* 0x000fea0003c00000 */
[----:B------:R-:W-:Y:S02]  /*bd90*/  ELECT P6, UR62, PT ;  /* 0x00000000003e782f */ /* 0x000fe400038c0000 */
[----:B------:R-:W-:Y:S01]  /*bda0*/  MOV R14, UR62 ;  /* 0x0000003e000e7c02 */ /* 0x000fe20008000f00 */
[----:B------:R-:W-:Y:S10]  /*bdb0*/  ENDCOLLECTIVE ;  /* 0x000000000000791b */ /* 0x000ff40003800000 */
.L_x_317:
[----:B------:R-:W-:Y:S05]  /*bdc0*/  BSYNC B0 ;  /* 0x0000000000007941 */ /* 0x000fea0003800000 */
.L_x_316:
[----:B------:R-:W-:Y:S05]  /*bdd0*/  BRA `(.L_x_318) ;  /* 0xfffffffc00187947 */ /* 0x000fea000383ffff */
.L_x_310:
[----:B0-----:R0:W1:Y:S02]  /*bde0*/  SYNCS.PHASECHK.TRANS64.TRYWAIT P0, [R7+URZ], R4 ;  /* 0x00000004070075a7 */ /* 0x001064000800017f */
[----:B-1----:R-:W-:Y:S05]  /*bdf0*/  @!P0 NANOSLEEP.SYNCS 0x989680 ;  /* 0x009896800000895d */ /* 0x002fea0003900000 */
[----:B------:R-:W1:Y:S02]  /*be00*/  @!P0 SYNCS.PHASECHK.TRANS64 P0, [R7+URZ], R4 ;  /* 0x00000004070085a7 */ /* 0x000e64000800007f */
[----:B-1----:R-:W-:Y:S05]  /*be10*/  @!P0 BRA `(.L_x_310) ;  /* 0xfffffffc00f08947 */ /* 0x002fea000383ffff */
[----:B------:R-:W-:Y:S05]  /*be20*/  BRA `(.L_x_319) ;  /* 0xfffffffc00507947 */ /* 0x000fea000383ffff */
.L_x_320:
[----:B------:R-:W-:-:S00]  /*be30*/  BRA `(.L_x_320) ;  /* 0xfffffffc00fc7947 */ /* 0x000fc0000383ffff */
[----:B------:R-:W-:-:S00]  /*be40*/  NOP ;  /* 0x0000000000007918 */ /* 0x000fc00000000000 */
        /* <DEDUP_REMOVED lines=11> */
.L_x_321:


//--------------------- .nv.global.init           --------------------------
	.section	.nv.global.init,"aw",@progbits
.nv.global.init:
	.type		$str$22,@object
	.size		$str$22,($str$23 - $str$22)
$str$22:
        /*0000*/ 	.byte	0x6b, 0x5f, 0x74, 0x69, 0x6c, 0x65, 0x5f, 0x63, 0x6f, 0x75, 0x6e, 0x74, 0x20, 0x3e, 0x3d, 0x20
        /*0010*/ 	.byte	0x31, 0x00
	.type		$str$23,@object
	.size		$str$23,(__unnamed_1 - $str$23)
$str$23:
        /*0012*/ 	.byte	0x2f, 0x74, 0x6d, 0x70, 0x2f, 0x63, 0x75, 0x74, 0x6c, 0x61, 0x73, 0x73, 0x5f, 0x73, 0x77, 0x65
        /*0022*/ 	.byte	0x65, 0x70, 0x5f, 0x73, 0x72, 0x63, 0x2f, 0x69, 0x6e, 0x63, 0x6c, 0x75, 0x64, 0x65, 0x2f, 0x63
        /*0032*/ 	.byte	0x75, 0x74, 0x6c, 0x61, 0x73, 0x73, 0x2f, 0x67, 0x65, 0x6d, 0x6d, 0x2f, 0x63, 0x6f, 0x6c, 0x6c
        /*0042*/ 	.byte	0x65, 0x63, 0x74, 0x69, 0x76, 0x65, 0x2f, 0x73, 0x6d, 0x39, 0x30, 0x5f, 0x6d, 0x6d, 0x61, 0x5f
        /*0052*/ 	.byte	0x74, 0x6d, 0x61, 0x5f, 0x67, 0x6d, 0x6d, 0x61, 0x5f, 0x73, 0x73, 0x5f, 0x77, 0x61, 0x72, 0x70
        /*0062*/ 	.byte	0x73, 0x70, 0x65, 0x63, 0x69, 0x61, 0x6c, 0x69, 0x7a, 0x65, 0x64, 0x2e, 0x68, 0x70, 0x70, 0x00
	.type		__unnamed_1,@object
	.size		__unnamed_1,(.L_0 - __unnamed_1)
__unnamed_1:
        /*0072*/ 	.byte	0x76, 0x6f, 0x69, 0x64, 0x20, 0x63, 0x75, 0x74, 0x6c, 0x61, 0x73, 0x73, 0x3a, 0x3a, 0x67, 0x65
        /* <DEDUP_REMOVED lines=180> */
        /*0bc2*/ 	.byte	0x6e, 0x74, 0x69, 0x74, 0x79, 0x5d, 0x00
.L_0:


//--------------------- .nv.shared._ZN7cutlass13device_kernelINS_4gemm6kernel13GemmUniversalIN4cute5tupleIJiiiiEEENS1_10collective13CollectiveMmaINS1_34MainloopSm90TmaGmmaWarpSpecializedILi2ENS5_IJNS4_1CILi2EEENSA_ILi1EEESC_EEENS1_35KernelTmaWarpSpecializedCooperativeEEENS5_IJNSA_ILi128EEENSA_ILi256EEESG_EEENS_6half_tENS5_IJlSC_lEEESJ_SK_NS4_8TiledMMAINS4_8MMA_AtomIJNS4_4SM904GMMA26MMA_64x256x16_F32F16F16_SSILNSO_5MajorE0ELSQ_0ELNSO_7ScaleInE1ELSR_1EEEEEENS4_6LayoutISD_NS5_IJSC_NSA_ILi0EEESV_EEEEENS5_IJNS4_10UnderscoreESY_SY_EEEEENS4_13SM90_TMA_LOADENS4_14ComposedLayoutINS4_7SwizzleILi3ELi4ELi3EEENS4_18smem_ptr_flag_bitsILi16EEENSU_INS5_IJNSA_ILi8EEENSA_ILi64EEEEEENS5_IJS18_SC_EEEEEEEvNS4_8identityENS4_23SM90_TMA_LOAD_MULTICASTES1C_vS1D_EENS_8epilogue10collective6detail29Sm90TmaWarpSpecializedAdapterINS1H_15DefaultEpilogueISJ_SK_SK_NS1G_6thread17LinearCombinationISJ_Li1EffLNS1L_9ScaleType4KindE0ELNS_15FloatRoundStyleE2ESJ_EENS1_15EpilogueDefaultEEEEEvvEEEEvNT_6ParamsE --------------------------
	.section	.nv.shared._ZN7cutlass13device_kernelINS_4gemm6kernel13GemmUniversalIN4cute5tupleIJiiiiEEENS1_10collective13CollectiveMmaINS1_34MainloopSm90TmaGmmaWarpSpecializedILi2ENS5_IJNS4_1CILi2EEENSA_ILi1EEESC_EEENS1_35KernelTmaWarpSpecializedCooperativeEEENS5_IJNSA_ILi128EEENSA_ILi256EEESG_EEENS_6half_tENS5_IJlSC_lEEESJ_SK_NS4_8TiledMMAINS4_8MMA_AtomIJNS4_4SM904GMMA26MMA_64x256x16_F32F16F16_SSILNSO_5MajorE0ELSQ_0ELNSO_7ScaleInE1ELSR_1EEEEEENS4_6LayoutISD_NS5_IJSC_NSA_ILi0EEESV_EEEEENS5_IJNS4_10UnderscoreESY_SY_EEEEENS4_13SM90_TMA_LOADENS4_14ComposedLayoutINS4_7SwizzleILi3ELi4ELi3EEENS4_18smem_ptr_flag_bitsILi16EEENSU_INS5_IJNSA_ILi8EEENSA_ILi64EEEEEENS5_IJS18_SC_EEEEEEEvNS4_8identityENS4_23SM90_TMA_LOAD_MULTICASTES1C_vS1D_EENS_8epilogue10collective6detail29Sm90TmaWarpSpecializedAdapterINS1H_15DefaultEpilogueISJ_SK_SK_NS1G_6thread17LinearCombinationISJ_Li1EffLNS1L_9ScaleType4KindE0ELNS_15FloatRoundStyleE2ESJ_EENS1_15EpilogueDefaultEEEEEvvEEEEvNT_6ParamsE,"aw",@nobits
	.sectionflags	@""
	.align	16
	.zero		1024


//--------------------- .nv.shared.reserved.0     --------------------------
	.section	.nv.shared.reserved.0,"aw",@nobits
	.weak		__nv_reservedSMEM_offset_0_alias
	.size		__nv_reservedSMEM_offset_0_alias, 0, 0
	.other		__nv_reservedSMEM_offset_0_alias,@"STO_CUDA_RESERVED_SHARED STV_DEFAULT"
__nv_reservedSMEM_offset_0_alias:
	.zero		0


//--------------------- .nv.global                --------------------------
	.section	.nv.global,"aw",@nobits
.nv.global:
	.type		_ZN40_INTERNAL_628324f8_4_k_cu_173410f8_141844cute1_E,@object
	.size		_ZN40_INTERNAL_628324f8_4_k_cu_173410f8_141844cute1_E,(_ZN40_INTERNAL_628324f8_4_k_cu_173410f8_141844cuda3std3__45__cpo6cbeginE - _ZN40_INTERNAL_628324f8_4_k_cu_173410f8_141844cute1_E)
_ZN40_INTERNAL_628324f8_4_k_cu_173410f8_141844cute1_E:
	.zero		1
	.type		_ZN40_INTERNAL_628324f8_4_k_cu_173410f8_141844cuda3std3__45__cpo6cbeginE,@object
	.size		_ZN40_INTERNAL_628324f8_4_k_cu_173410f8_141844cuda3std3__45__cpo6cbeginE,(_ZN40_INTERNAL_628324f8_4_k_cu_173410f8_141844cuda3std3__48in_placeE - _ZN40_INTERNAL_628324f8_4_k_cu_173410f8_141844cuda3std3__45__cpo6cbeginE)
_ZN40_INTERNAL_628324f8_4_k_cu_173410f8_141844cuda3std3__45__cpo6cbeginE:
	.zero		1
	.type		_ZN40_INTERNAL_628324f8_4_k_cu_173410f8_141844cuda3std3__48in_placeE,@object
	.size		_ZN40_INTERNAL_628324f8_4_k_cu_173410f8_141844cuda3std3__48in_placeE,(_ZN40_INTERNAL_628324f8_4_k_cu_173410f8_141844cuda3std6ranges3__45__cpo9iter_moveE - _ZN40_INTERNAL_628324f8_4_k_cu_173410f8_141844cuda3std3__48in_placeE)
_ZN40_INTERNAL_628324f8_4_k_cu_173410f8_141844cuda3std3__48in_placeE:
	.zero		1
	.type		_ZN40_INTERNAL_628324f8_4_k_cu_173410f8_141844cuda3std6ranges3__45__cpo9iter_moveE,@object
	.size		_ZN40_INTERNAL_628324f8_4_k_cu_173410f8_141844cuda3std6ranges3__45__cpo9iter_moveE,(_ZN40_INTERNAL_628324f8_4_k_cu_173410f8_141844cuda3std3__45__cpo5beginE - _ZN40_INTERNAL_628324f8_4_k_cu_173410f8_141844cuda3std6ranges3__45__cpo9iter_moveE)
_ZN40_INTERNAL_628324f8_4_k_cu_173410f8_141844cuda3std6ranges3__45__cpo9iter_moveE:
	.zero		1
	.type		_ZN40_INTERNAL_628324f8_4_k_cu_173410f8_141844cuda3std3__45__cpo5beginE,@object
	.size		_ZN40_INTERNAL_628324f8_4_k_cu_173410f8_141844cuda3std3__45__cpo5beginE,(_ZN40_INTERNAL_628324f8_4_k_cu_173410f8_141844cuda3std3__442_GLOBAL__N__628324f8_4_k_cu_173410f8_141846ignoreE - _ZN40_INTERNAL_628324f8_4_k_cu_173410f8_141844cuda3std3__45__cpo5beginE)
_ZN40_INTERNAL_628324f8_4_k_cu_173410f8_141844cuda3std3__45__cpo5beginE:
	.zero		1
	.type		_ZN40_INTERNAL_628324f8_4_k_cu_173410f8_141844cuda3std3__442_GLOBAL__N__628324f8_4_k_cu_173410f8_141846ignoreE,@object
	.size		_ZN40_INTERNAL_628324f8_4_k_cu_173410f8_141844cuda3std3__442_GLOBAL__N__628324f8_4_k_cu_173410f8_141846ignoreE,(_ZN40_INTERNAL_628324f8_4_k_cu_173410f8_141844cute7productE - _ZN40_INTERNAL_628324f8_4_k_cu_173410f8_141844cuda3std3__442_GLOBAL__N__628324f8_4_k_cu_173410f8_141846ignoreE)
_ZN40_INTERNAL_628324f8_4_k_cu_173410f8_141844cuda3std3__442_GLOBAL__N__628324f8_4_k_cu_173410f8_141846ignoreE:
	.zero		1
	.type		_ZN40_INTERNAL_628324f8_4_k_cu_173410f8_141844cute7productE,@object
	.size		_ZN40_INTERNAL_628324f8_4_k_cu_173410f8_141844cute7productE,(_ZN40_INTERNAL_628324f8_4_k_cu_173410f8_141844cuda3std3__45__cpo3endE - _ZN40_INTERNAL_628324f8_4_k_cu_173410f8_141844cute7productE)
_ZN40_INTERNAL_628324f8_4_k_cu_173410f8_141844cute7productE:
	.zero		1
	.type		_ZN40_INTERNAL_628324f8_4_k_cu_173410f8_141844cuda3std3__45__cpo3endE,@object
	.size		_ZN40_INTERNAL_628324f8_4_k_cu_173410f8_141844cuda3std3__45__cpo3endE,(_ZN40_INTERNAL_628324f8_4_k_cu_173410f8_141844cuda3std3__419piecewise_constructE - _ZN40_INTERNAL_628324f8_4_k_cu_173410f8_141844cuda3std3__45__cpo3endE)
_ZN40_INTERNAL_628324f8_4_k_cu_173410f8_141844cuda3std3__45__cpo3endE:
	.zero		1
	.type		_ZN40_INTERNAL_628324f8_4_k_cu_173410f8_141844cuda3std3__419piecewise_constructE,@object
	.size		_ZN40_INTERNAL_628324f8_4_k_cu_173410f8_141844cuda3std3__419piecewise_constructE,(_ZN40_INTERNAL_628324f8_4_k_cu_173410f8_141844cuda3std3__45__cpo4cendE - _ZN40_INTERNAL_628324f8_4_k_cu_173410f8_141844cuda3std3__419piecewise_constructE)
_ZN40_INTERNAL_628324f8_4_k_cu_173410f8_141844cuda3std3__419piecewise_constructE:
	.zero		1
	.type		_ZN40_INTERNAL_628324f8_4_k_cu_173410f8_141844cuda3std3__45__cpo4cendE,@object
	.size		_ZN40_INTERNAL_628324f8_4_k_cu_173410f8_141844cuda3std3__45__cpo4cendE,(_ZN40_INTERNAL_628324f8_4_k_cu_173410f8_141844cuda3std6ranges3__45__cpo4swapE - _ZN40_INTERNAL_628324f8_4_k_cu_173410f8_141844cuda3std3__45__cpo4cendE)
_ZN40_INTERNAL_628324f8_4_k_cu_173410f8_141844cuda3std3__45__cpo4cendE:
	.zero		1
	.type		_ZN40_INTERNAL_628324f8_4_k_cu_173410f8_141844cuda3std6ranges3__45__cpo4swapE,@object
	.size		_ZN40_INTERNAL_628324f8_4_k_cu_173410f8_141844cuda3std6ranges3__45__cpo4swapE,(.L_8 - _ZN40_INTERNAL_628324f8_4_k_cu_173410f8_141844cuda3std6ranges3__45__cpo4swapE)
_ZN40_INTERNAL_628324f8_4_k_cu_173410f8_141844cuda3std6ranges3__45__cpo4swapE:
	.zero		1
.L_8:


//--------------------- .nv.constant0._ZN7cutlass13device_kernelINS_4gemm6kernel13GemmUniversalIN4cute5tupleIJiiiiEEENS1_10collective13CollectiveMmaINS1_34MainloopSm90TmaGmmaWarpSpecializedILi2ENS5_IJNS4_1CILi2EEENSA_ILi1EEESC_EEENS1_35KernelTmaWarpSpecializedCooperativeEEENS5_IJNSA_ILi128EEENSA_ILi256EEESG_EEENS_6half_tENS5_IJlSC_lEEESJ_SK_NS4_8TiledMMAINS4_8MMA_AtomIJNS4_4SM904GMMA26MMA_64x256x16_F32F16F16_SSILNSO_5MajorE0ELSQ_0ELNSO_7ScaleInE1ELSR_1EEEEEENS4_6LayoutISD_NS5_IJSC_NSA_ILi0EEESV_EEEEENS5_IJNS4_10UnderscoreESY_SY_EEEEENS4_13SM90_TMA_LOADENS4_14ComposedLayoutINS4_7SwizzleILi3ELi4ELi3EEENS4_18smem_ptr_flag_bitsILi16EEENSU_INS5_IJNSA_ILi8EEENSA_ILi64EEEEEENS5_IJS18_SC_EEEEEEEvNS4_8identityENS4_23SM90_TMA_LOAD_MULTICASTES1C_vS1D_EENS_8epilogue10collective6detail29Sm90TmaWarpSpecializedAdapterINS1H_15DefaultEpilogueISJ_SK_SK_NS1G_6thread17LinearCombinationISJ_Li1EffLNS1L_9ScaleType4KindE0ELNS_15FloatRoundStyleE2ESJ_EENS1_15EpilogueDefaultEEEEEvvEEEEvNT_6ParamsE --------------------------
	.section	.nv.constant0._ZN7cutlass13device_kernelINS_4gemm6kernel13GemmUniversalIN4cute5tupleIJiiiiEEENS1_10collective13CollectiveMmaINS1_34MainloopSm90TmaGmmaWarpSpecializedILi2ENS5_IJNS4_1CILi2EEENSA_ILi1EEESC_EEENS1_35KernelTmaWarpSpecializedCooperativeEEENS5_IJNSA_ILi128EEENSA_ILi256EEESG_EEENS_6half_tENS5_IJlSC_lEEESJ_SK_NS4_8TiledMMAINS4_8MMA_AtomIJNS4_4SM904GMMA26MMA_64x256x16_F32F16F16_SSILNSO_5MajorE0ELSQ_0ELNSO_7ScaleInE1ELSR_1EEEEEENS4_6LayoutISD_NS5_IJSC_NSA_ILi0EEESV_EEEEENS5_IJNS4_10UnderscoreESY_SY_EEEEENS4_13SM90_TMA_LOADENS4_14ComposedLayoutINS4_7SwizzleILi3ELi4ELi3EEENS4_18smem_ptr_flag_bitsILi16EEENSU_INS5_IJNSA_ILi8EEENSA_ILi64EEEEEENS5_IJS18_SC_EEEEEEEvNS4_8identityENS4_23SM90_TMA_LOAD_MULTICASTES1C_vS1D_EENS_8epilogue10collective6detail29Sm90TmaWarpSpecializedAdapterINS1H_15DefaultEpilogueISJ_SK_SK_NS1G_6thread17LinearCombinationISJ_Li1EffLNS1L_9ScaleType4KindE0ELNS_15FloatRoundStyleE2ESJ_EENS1_15EpilogueDefaultEEEEEvvEEEEvNT_6ParamsE,"a",@progbits
	.sectionflags	@""
	.align	4
.nv.constant0._ZN7cutlass13device_kernelINS_4gemm6kernel13GemmUniversalIN4cute5tupleIJiiiiEEENS1_10collective13CollectiveMmaINS1_34MainloopSm90TmaGmmaWarpSpecializedILi2ENS5_IJNS4_1CILi2EEENSA_ILi1EEESC_EEENS1_35KernelTmaWarpSpecializedCooperativeEEENS5_IJNSA_ILi128EEENSA_ILi256EEESG_EEENS_6half_tENS5_IJlSC_lEEESJ_SK_NS4_8TiledMMAINS4_8MMA_AtomIJNS4_4SM904GMMA26MMA_64x256x16_F32F16F16_SSILNSO_5MajorE0ELSQ_0ELNSO_7ScaleInE1ELSR_1EEEEEENS4_6LayoutISD_NS5_IJSC_NSA_ILi0EEESV_EEEEENS5_IJNS4_10UnderscoreESY_SY_EEEEENS4_13SM90_TMA_LOADENS4_14ComposedLayoutINS4_7SwizzleILi3ELi4ELi3EEENS4_18smem_ptr_flag_bitsILi16EEENSU_INS5_IJNSA_ILi8EEENSA_ILi64EEEEEENS5_IJS18_SC_EEEEEEEvNS4_8identityENS4_23SM90_TMA_LOAD_MULTICASTES1C_vS1D_EENS_8epilogue10collective6detail29Sm90TmaWarpSpecializedAdapterINS1H_15DefaultEpilogueISJ_SK_SK_NS1G_6thread17LinearCombinationISJ_Li1EffLNS1L_9ScaleType4KindE0ELNS_15FloatRoundStyleE2ESJ_EENS1_15EpilogueDefaultEEEEEvvEEEEvNT_6ParamsE:
	.zero		1664


//--------------------- SYMBOLS --------------------------

	.type		.nv.reservedSmem.offset0,@object
	.size		.nv.reservedSmem.offset0,0x4
	.type		__assertfail,@function
